	.target	sm_90a

	.elftype	@"ET_EXEC"


//--------------------- .note.nv.tkinfo           --------------------------
	.section	.note.nv.tkinfo,"",@"SHT_NOTE"
	.sectionflags	@"SHF_NOTE_NV_TKINFO"
	.tkinfo
        /*0018*/ 	.word	0x00000002
        /*0030*/ 	.string	""
        /*0030*/ 	.string	"ptxas"
        /*0030*/ 	.string	"Cuda compilation tools, release 13.0, V13.0.88"
        /*0030*/ 	.string	"Build cuda_13.0.r13.0/compiler.36424714_0"
        /*0030*/ 	.string	"-arch sm_90a -m 64 "



//--------------------- .note.nv.cuinfo           --------------------------
	.section	.note.nv.cuinfo,"",@"SHT_NOTE"
	.sectionflags	@"SHF_NOTE_NV_CUINFO"
        /*0018*/ 	.short	0x0002
        /*001a*/ 	.short	0x005a
        /*001c*/ 	.short	0x0082
	.zero		2


//--------------------- .nv.info                  --------------------------
	.section	.nv.info,"",@"SHT_CUDA_INFO"
	.align	4


	//----- nvinfo : EIATTR_REGCOUNT
	.align		4
        /*0000*/ 	.byte	0x04, 0x2f
        /*0002*/ 	.short	(.L_15 - .L_14)
	.align		4
.L_14:
        /*0004*/ 	.word	index@(_ZN7cutlass13device_kernelINS_4gemm6kernel13GemmUniversalIN4cute5tupleIJiiiiEEENS1_10collective13CollectiveMmaINS1_34MainloopSm90TmaGmmaWarpSpecializedILi3ENS5_IJNS4_1CILi4EEENSA_ILi2EEENSA_ILi1EEEEEENS1_35KernelTmaWarpSpecializedCooperativeEEENS5_IJNSA_ILi128EEESH_NSA_ILi64EEEEEENS_6half_tENS5_IJlSD_lEEESK_SL_NS4_8TiledMMAINS4_8MMA_AtomIJNS4_4SM904GMMA26MMA_64x128x16_F32F16F16_SSILNSP_5MajorE0ELSR_0ELNSP_7ScaleInE1ELSS_1EEEEEENS4_6LayoutINS5_IJSC_SD_SD_EEENS5_IJSD_NSA_ILi0EEESX_EEEEENS5_IJNS4_10UnderscoreES10_S10_EEEEENS4_23SM90_TMA_LOAD_MULTICASTENS4_14ComposedLayoutINS4_7SwizzleILi3ELi4ELi3EEENS4_18smem_ptr_flag_bitsILi16EEENSV_INS5_IJNSA_ILi8EEESI_EEENS5_IJSI_SD_EEEEEEEvNS4_8identityES13_S1D_vS1E_EENS_8epilogue10collective6detail29Sm90TmaWarpSpecializedAdapterINS1H_15DefaultEpilogueISK_SL_SL_NS1G_6thread17LinearCombinationISK_Li1EffLNS1L_9ScaleType4KindE0ELNS_15FloatRoundStyleE2ESK_EENS1_15EpilogueDefaultEEEEEvvEEEEvNT_6ParamsE)
        /*0008*/ 	.word	0x000000a8


	//----- nvinfo : EIATTR_FRAME_SIZE
	.align		4
.L_15:
        /*000c*/ 	.byte	0x04, 0x11
        /*000e*/ 	.short	(.L_17 - .L_16)
	.align		4
.L_16:
        /*0010*/ 	.word	index@(_ZN7cutlass13device_kernelINS_4gemm6kernel13GemmUniversalIN4cute5tupleIJiiiiEEENS1_10collective13CollectiveMmaINS1_34MainloopSm90TmaGmmaWarpSpecializedILi3ENS5_IJNS4_1CILi4EEENSA_ILi2EEENSA_ILi1EEEEEENS1_35KernelTmaWarpSpecializedCooperativeEEENS5_IJNSA_ILi128EEESH_NSA_ILi64EEEEEENS_6half_tENS5_IJlSD_lEEESK_SL_NS4_8TiledMMAINS4_8MMA_AtomIJNS4_4SM904GMMA26MMA_64x128x16_F32F16F16_SSILNSP_5MajorE0ELSR_0ELNSP_7ScaleInE1ELSS_1EEEEEENS4_6LayoutINS5_IJSC_SD_SD_EEENS5_IJSD_NSA_ILi0EEESX_EEEEENS5_IJNS4_10UnderscoreES10_S10_EEEEENS4_23SM90_TMA_LOAD_MULTICASTENS4_14ComposedLayoutINS4_7SwizzleILi3ELi4ELi3EEENS4_18smem_ptr_flag_bitsILi16EEENSV_INS5_IJNSA_ILi8EEESI_EEENS5_IJSI_SD_EEEEEEEvNS4_8identityES13_S1D_vS1E_EENS_8epilogue10collective6detail29Sm90TmaWarpSpecializedAdapterINS1H_15DefaultEpilogueISK_SL_SL_NS1G_6thread17LinearCombinationISK_Li1EffLNS1L_9ScaleType4KindE0ELNS_15FloatRoundStyleE2ESK_EENS1_15EpilogueDefaultEEEEEvvEEEEvNT_6ParamsE)
        /*0014*/ 	.word	0x00000000


	//----- nvinfo : EIATTR_MIN_STACK_SIZE
	.align		4
.L_17:
        /*0018*/ 	.byte	0x04, 0x12
        /*001a*/ 	.short	(.L_19 - .L_18)
	.align		4
.L_18:
        /*001c*/ 	.word	index@(_ZN7cutlass13device_kernelINS_4gemm6kernel13GemmUniversalIN4cute5tupleIJiiiiEEENS1_10collective13CollectiveMmaINS1_34MainloopSm90TmaGmmaWarpSpecializedILi3ENS5_IJNS4_1CILi4EEENSA_ILi2EEENSA_ILi1EEEEEENS1_35KernelTmaWarpSpecializedCooperativeEEENS5_IJNSA_ILi128EEESH_NSA_ILi64EEEEEENS_6half_tENS5_IJlSD_lEEESK_SL_NS4_8TiledMMAINS4_8MMA_AtomIJNS4_4SM904GMMA26MMA_64x128x16_F32F16F16_SSILNSP_5MajorE0ELSR_0ELNSP_7ScaleInE1ELSS_1EEEEEENS4_6LayoutINS5_IJSC_SD_SD_EEENS5_IJSD_NSA_ILi0EEESX_EEEEENS5_IJNS4_10UnderscoreES10_S10_EEEEENS4_23SM90_TMA_LOAD_MULTICASTENS4_14ComposedLayoutINS4_7SwizzleILi3ELi4ELi3EEENS4_18smem_ptr_flag_bitsILi16EEENSV_INS5_IJNSA_ILi8EEESI_EEENS5_IJSI_SD_EEEEEEEvNS4_8identityES13_S1D_vS1E_EENS_8epilogue10collective6detail29Sm90TmaWarpSpecializedAdapterINS1H_15DefaultEpilogueISK_SL_SL_NS1G_6thread17LinearCombinationISK_Li1EffLNS1L_9ScaleType4KindE0ELNS_15FloatRoundStyleE2ESK_EENS1_15EpilogueDefaultEEEEEvvEEEEvNT_6ParamsE)
        /*0020*/ 	.word	0x00000000
.L_19:


//--------------------- .nv.compat                --------------------------
	.section	.nv.compat,"",@"SHT_CUDA_COMPAT_INFO"
	.align	4
        /*0000*/ 	.byte	0x02, 0x09, 0x01, 0x00, 0x02, 0x02, 0x04, 0x00, 0x02, 0x05, 0x05, 0x00, 0x03, 0x07, 0x01, 0x01
        /*0010*/ 	.byte	0x02, 0x03, 0x01, 0x00, 0x02, 0x06, 0x01, 0x00, 0x04, 0x0b, 0x08, 0x00, 0x00, 0x00, 0x00, 0x00
        /*0020*/ 	.byte	0x00, 0x00, 0x00, 0x00


//--------------------- .nv.info._ZN7cutlass13device_kernelINS_4gemm6kernel13GemmUniversalIN4cute5tupleIJiiiiEEENS1_10collective13CollectiveMmaINS1_34MainloopSm90TmaGmmaWarpSpecializedILi3ENS5_IJNS4_1CILi4EEENSA_ILi2EEENSA_ILi1EEEEEENS1_35KernelTmaWarpSpecializedCooperativeEEENS5_IJNSA_ILi128EEESH_NSA_ILi64EEEEEENS_6half_tENS5_IJlSD_lEEESK_SL_NS4_8TiledMMAINS4_8MMA_AtomIJNS4_4SM904GMMA26MMA_64x128x16_F32F16F16_SSILNSP_5MajorE0ELSR_0ELNSP_7ScaleInE1ELSS_1EEEEEENS4_6LayoutINS5_IJSC_SD_SD_EEENS5_IJSD_NSA_ILi0EEESX_EEEEENS5_IJNS4_10UnderscoreES10_S10_EEEEENS4_23SM90_TMA_LOAD_MULTICASTENS4_14ComposedLayoutINS4_7SwizzleILi3ELi4ELi3EEENS4_18smem_ptr_flag_bitsILi16EEENSV_INS5_IJNSA_ILi8EEESI_EEENS5_IJSI_SD_EEEEEEEvNS4_8identityES13_S1D_vS1E_EENS_8epilogue10collective6detail29Sm90TmaWarpSpecializedAdapterINS1H_15DefaultEpilogueISK_SL_SL_NS1G_6thread17LinearCombinationISK_Li1EffLNS1L_9ScaleType4KindE0ELNS_15FloatRoundStyleE2ESK_EENS1_15EpilogueDefaultEEEEEvvEEEEvNT_6ParamsE --------------------------
	.section	.nv.info._ZN7cutlass13device_kernelINS_4gemm6kernel13GemmUniversalIN4cute5tupleIJiiiiEEENS1_10collective13CollectiveMmaINS1_34MainloopSm90TmaGmmaWarpSpecializedILi3ENS5_IJNS4_1CILi4EEENSA_ILi2EEENSA_ILi1EEEEEENS1_35KernelTmaWarpSpecializedCooperativeEEENS5_IJNSA_ILi128EEESH_NSA_ILi64EEEEEENS_6half_tENS5_IJlSD_lEEESK_SL_NS4_8TiledMMAINS4_8MMA_AtomIJNS4_4SM904GMMA26MMA_64x128x16_F32F16F16_SSILNSP_5MajorE0ELSR_0ELNSP_7ScaleInE1ELSS_1EEEEEENS4_6LayoutINS5_IJSC_SD_SD_EEENS5_IJSD_NSA_ILi0EEESX_EEEEENS5_IJNS4_10UnderscoreES10_S10_EEEEENS4_23SM90_TMA_LOAD_MULTICASTENS4_14ComposedLayoutINS4_7SwizzleILi3ELi4ELi3EEENS4_18smem_ptr_flag_bitsILi16EEENSV_INS5_IJNSA_ILi8EEESI_EEENS5_IJSI_SD_EEEEEEEvNS4_8identityES13_S1D_vS1E_EENS_8epilogue10collective6detail29Sm90TmaWarpSpecializedAdapterINS1H_15DefaultEpilogueISK_SL_SL_NS1G_6thread17LinearCombinationISK_Li1EffLNS1L_9ScaleType4KindE0ELNS_15FloatRoundStyleE2ESK_EENS1_15EpilogueDefaultEEEEEvvEEEEvNT_6ParamsE,"",@"SHT_CUDA_INFO"
	.sectionflags	@""
	.align	4


	//----- nvinfo : EIATTR_CUDA_API_VERSION
	.align		4
        /*0000*/ 	.byte	0x04, 0x37
        /*0002*/ 	.short	(.L_21 - .L_20)
.L_20:
        /*0004*/ 	.word	0x00000082


	//----- nvinfo : EIATTR_KPARAM_INFO
	.align		4
.L_21:
        /*0008*/ 	.byte	0x04, 0x17
        /*000a*/ 	.short	(.L_23 - .L_22)
.L_22:
        /*000c*/ 	.word	0x00000000
        /*0010*/ 	.short	0x0000
        /*0012*/ 	.short	0x0070
        /*0014*/ 	.byte	0x00, 0xf0, 0x01, 0x10


	//----- nvinfo : EIATTR_SPARSE_MMA_MASK
	.align		4
.L_23:
        /*0018*/ 	.byte	0x03, 0x50
        /*001a*/ 	.short	0x0000


	//----- nvinfo : EIATTR_MAXREG_COUNT
	.align		4
        /*001c*/ 	.byte	0x03, 0x1b
        /*001e*/ 	.short	0x00a8


	//----- nvinfo : EIATTR_NUM_BARRIERS
	.align		4
        /*0020*/ 	.byte	0x02, 0x4c
        /*0022*/ 	.byte	0x01
	.zero		1


	//----- nvinfo : EIATTR_EXTERNS
	.align		4
        /*0024*/ 	.byte	0x04, 0x0f
        /*0026*/ 	.short	(.L_25 - .L_24)


	//   ....[0]....
	.align		4
.L_24:
        /*0028*/ 	.word	index@(__assertfail)


	//----- nvinfo : EIATTR_MERCURY_ISA_VERSION
	.align		4
.L_25:
        /*002c*/ 	.byte	0x03, 0x5f
        /*002e*/ 	.short	0x0101


	//----- nvinfo : EIATTR_INT_WARP_WIDE_INSTR_OFFSETS
	.align		4
        /*0030*/ 	.byte	0x04, 0x31
        /*0032*/ 	.short	(.L_27 - .L_26)


	//   ....[0]....
.L_26:
        /*0034*/ 	.word	0x000004c0


	//   ....[1]....
        /*0038*/ 	.word	0x000004e0


	//   ....[2]....
        /*003c*/ 	.word	0x00000690


	//   ....[3]....
        /*0040*/ 	.word	0x00001f00


	//----- nvinfo : EIATTR_COOP_GROUP_MASK_REGIDS
	.align		4
.L_27:
        /*0044*/ 	.byte	0x04, 0x29
        /*0046*/ 	.short	(.L_29 - .L_28)


	//   ....[0]....
.L_28:
        /*0048*/ 	.word	0xffffffff


	//   ....[1]....
        /*004c*/ 	.word	0xffffffff


	//   ....[2]....
        /*0050*/ 	.word	0xffffffff


	//   ....[3]....
        /*0054*/ 	.word	0xffffffff


	//   ....[4]....
        /*0058*/ 	.word	0xffffffff


	//   ....[5]....
        /*005c*/ 	.word	0xffffffff


	//----- nvinfo : EIATTR_COOP_GROUP_INSTR_OFFSETS
	.align		4
.L_29:
        /*0060*/ 	.byte	0x04, 0x28
        /*0062*/ 	.short	(.L_31 - .L_30)


	//   ....[0]....
.L_30:
        /*0064*/ 	.word	0x00000060


	//   ....[1]....
        /*0068*/ 	.word	0x00000070


	//   ....[2]....
        /*006c*/ 	.word	0x00000130


	//   ....[3]....
        /*0070*/ 	.word	0x000002e0


	//   ....[4]....
        /*0074*/ 	.word	0x00000800


	//   ....[5]....
        /*0078*/ 	.word	0x00001480


	//----- nvinfo : EIATTR_REG_RECONFIG
	.align		4
.L_31:
        /*007c*/ 	.byte	0x01, 0x54
	.zero		2


	//----- nvinfo : EIATTR_SYSCALL_OFFSETS
	.align		4
        /*0080*/ 	.byte	0x04, 0x46
        /*0082*/ 	.short	(.L_33 - .L_32)


	//   ....[0]....
.L_32:
        /*0084*/ 	.word	0x00001670


	//----- nvinfo : EIATTR_MBARRIER_INSTR_OFFSETS
	.align		4
.L_33:
        /*0088*/ 	.byte	0x04, 0x39
        /*008a*/ 	.short	(.L_35 - .L_34)


	//   ....[0]....
.L_34:
        /*008c*/ 	.word	0x00000250
        /*0090*/ 	.word	0x000000ff
        /*0094*/ 	.word	0x00000000
        /*0098*/ 	.short	0x0100
        /*009a*/ 	.byte	0x08
	.zero		1


	//   ....[1]....
        /*009c*/ 	.word	0x00000260
        /*00a0*/ 	.word	0x000000ff
        /*00a4*/ 	.word	0x00000018
        /*00a8*/ 	.short	0x0100
        /*00aa*/ 	.byte	0x08
	.zero		1


	//   ....[2]....
        /*00ac*/ 	.word	0x00000270
        /*00b0*/ 	.word	0x000000ff
        /*00b4*/ 	.word	0x00000008
        /*00b8*/ 	.short	0x0100
        /*00ba*/ 	.byte	0x08
	.zero		1


	//   ....[3]....
        /*00bc*/ 	.word	0x00000280
        /*00c0*/ 	.word	0x000000ff
        /*00c4*/ 	.word	0x00000020
        /*00c8*/ 	.short	0x0100
        /*00ca*/ 	.byte	0x08
	.zero		1


	//   ....[4]....
        /*00cc*/ 	.word	0x00000290
        /*00d0*/ 	.word	0x000000ff
        /*00d4*/ 	.word	0x00000010
        /*00d8*/ 	.short	0x0100
        /*00da*/ 	.byte	0x08
	.zero		1


	//   ....[5]....
        /*00dc*/ 	.word	0x000002a0
        /*00e0*/ 	.word	0x000000ff
        /*00e4*/ 	.word	0x00000028
        /*00e8*/ 	.short	0x0100
        /*00ea*/ 	.byte	0x08
	.zero		1


	//   ....[6]....
        /*00ec*/ 	.word	0x00000710
        /*00f0*/ 	.word	0x000000ff
        /*00f4*/ 	.word	0x00000040
        /*00f8*/ 	.short	0x0100
        /*00fa*/ 	.byte	0x06
	.zero		1


	//   ....[7]....
        /*00fc*/ 	.word	0x000007b0
        /*0100*/ 	.word	0x000000ff
        /*0104*/ 	.word	0x00000048
        /*0108*/ 	.short	0x0100
        /*010a*/ 	.byte	0x06
	.zero		1


	//   ....[8]....
        /*010c*/ 	.word	0x00001730
        /*0110*/ 	.word	0x00000003
        /*0114*/ 	.word	0x00000000
        /*0118*/ 	.short	0x010a
        /*011a*/ 	.byte	0x3f
	.zero		1


	//   ....[9]....
        /*011c*/ 	.word	0x00001790
        /*0120*/ 	.word	0x00000003
        /*0124*/ 	.word	0x00000000
        /*0128*/ 	.short	0x010a
        /*012a*/ 	.byte	0x3f
	.zero		1


	//   ....[10]....
        /*012c*/ 	.word	0x00001b10
        /*0130*/ 	.word	0x00000005
        /*0134*/ 	.word	0x00000000
        /*0138*/ 	.short	0x010a
        /*013a*/ 	.byte	0x3f
	.zero		1


	//   ....[11]....
        /*013c*/ 	.word	0x00001b50
        /*0140*/ 	.word	0x00000005
        /*0144*/ 	.word	0x00000000
        /*0148*/ 	.short	0x010a
        /*014a*/ 	.byte	0x3f
	.zero		1


	//   ....[12]....
        /*014c*/ 	.word	0x00001db0
        /*0150*/ 	.word	0x00000004
        /*0154*/ 	.word	0x00000000
        /*0158*/ 	.short	0x0101
        /*015a*/ 	.byte	0x3f
	.zero		1


	//   ....[13]....
        /*015c*/ 	.word	0x00001fa0
        /*0160*/ 	.word	0x00000000
        /*0164*/ 	.word	0x00000000
        /*0168*/ 	.short	0x0101
        /*016a*/ 	.byte	0x3f
	.zero		1


	//   ....[14]....
        /*016c*/ 	.word	0x000071e0
        /*0170*/ 	.word	0x00000015
        /*0174*/ 	.word	0x00000018
        /*0178*/ 	.short	0x010a
        /*017a*/ 	.byte	0x3f
	.zero		1


	//   ....[15]....
        /*017c*/ 	.word	0x000075b0
        /*0180*/ 	.word	0x00000006
        /*0184*/ 	.word	0x00000048
        /*0188*/ 	.short	0x0101
        /*018a*/ 	.byte	0x3f
	.zero		1


	//   ....[16]....
        /*018c*/ 	.word	0x00007ce0
        /*0190*/ 	.word	0x00000007
        /*0194*/ 	.word	0x00000000
        /*0198*/ 	.short	0x010a
        /*019a*/ 	.byte	0x3f
	.zero		1


	//   ....[17]....
        /*019c*/ 	.word	0x00007d60
        /*01a0*/ 	.word	0x00000006
        /*01a4*/ 	.word	0x00000000
        /*01a8*/ 	.short	0x010a
        /*01aa*/ 	.byte	0x3f
	.zero		1


	//   ....[18]....
        /*01ac*/ 	.word	0x00007df0
        /*01b0*/ 	.word	0x00000003
        /*01b4*/ 	.word	0x00000000
        /*01b8*/ 	.short	0x010a
        /*01ba*/ 	.byte	0x3f
	.zero		1


	//   ....[19]....
        /*01bc*/ 	.word	0x00007e50
        /*01c0*/ 	.word	0x00000003
        /*01c4*/ 	.word	0x00000000
        /*01c8*/ 	.short	0x010a
        /*01ca*/ 	.byte	0x3f
	.zero		1


	//   ....[20]....
        /*01cc*/ 	.word	0x00007ea0
        /*01d0*/ 	.word	0x00000005
        /*01d4*/ 	.word	0x00000000
        /*01d8*/ 	.short	0x010a
        /*01da*/ 	.byte	0x3f
	.zero		1


	//   ....[21]....
        /*01dc*/ 	.word	0x00007f70
        /*01e0*/ 	.word	0x00000015
        /*01e4*/ 	.word	0x00000018
        /*01e8*/ 	.short	0x010a
        /*01ea*/ 	.byte	0x3f
	.zero		1


	//   ....[22]....
        /*01ec*/ 	.word	0x00008040
        /*01f0*/ 	.word	0x00000007
        /*01f4*/ 	.word	0x00000000
        /*01f8*/ 	.short	0x010a
        /*01fa*/ 	.byte	0x3f
	.zero		1


	//   ....[23]....
        /*01fc*/ 	.word	0x00008090
        /*0200*/ 	.word	0x00000006
        /*0204*/ 	.word	0x00000000
        /*0208*/ 	.short	0x010a
        /*020a*/ 	.byte	0x3f
	.zero		1


	//----- nvinfo : EIATTR_NUM_MBARRIERS
	.align		4
.L_35:
        /*020c*/ 	.byte	0x03, 0x38
        /*020e*/ 	.short	0x0008


	//----- nvinfo : EIATTR_EXIT_INSTR_OFFSETS
	.align		4
        /*0210*/ 	.byte	0x04, 0x1c
        /*0212*/ 	.short	(.L_37 - .L_36)


	//   ....[0]....
.L_36:
        /*0214*/ 	.word	0x000009d0


	//   ....[1]....
        /*0218*/ 	.word	0x000011e0


	//   ....[2]....
        /*021c*/ 	.word	0x00006850


	//   ....[3]....
        /*0220*/ 	.word	0x00006db0


	//   ....[4]....
        /*0224*/ 	.word	0x00007e40


	//----- nvinfo : EIATTR_MAX_THREADS
	.align		4
.L_37:
        /*0228*/ 	.byte	0x04, 0x05
        /*022a*/ 	.short	(.L_39 - .L_38)
.L_38:
        /*022c*/ 	.word	0x00000180
        /*0230*/ 	.word	0x00000001
        /*0234*/ 	.word	0x00000001


	//----- nvinfo : EIATTR_CRS_STACK_SIZE
	.align		4
.L_39:
        /*0238*/ 	.byte	0x04, 0x1e
        /*023a*/ 	.short	(.L_41 - .L_40)
.L_40:
        /*023c*/ 	.word	0x00000000


	//----- nvinfo : EIATTR_CBANK_PARAM_SIZE
	.align		4
.L_41:
        /*0240*/ 	.byte	0x03, 0x19
        /*0242*/ 	.short	0x0470


	//----- nvinfo : EIATTR_PARAM_CBANK
	.align		4
        /*0244*/ 	.byte	0x04, 0x0a
        /*0246*/ 	.short	(.L_43 - .L_42)
	.align		4
.L_42:
        /*0248*/ 	.word	index@(.nv.constant0._ZN7cutlass13device_kernelINS_4gemm6kernel13GemmUniversalIN4cute5tupleIJiiiiEEENS1_10collective13CollectiveMmaINS1_34MainloopSm90TmaGmmaWarpSpecializedILi3ENS5_IJNS4_1CILi4EEENSA_ILi2EEENSA_ILi1EEEEEENS1_35KernelTmaWarpSpecializedCooperativeEEENS5_IJNSA_ILi128EEESH_NSA_ILi64EEEEEENS_6half_tENS5_IJlSD_lEEESK_SL_NS4_8TiledMMAINS4_8MMA_AtomIJNS4_4SM904GMMA26MMA_64x128x16_F32F16F16_SSILNSP_5MajorE0ELSR_0ELNSP_7ScaleInE1ELSS_1EEEEEENS4_6LayoutINS5_IJSC_SD_SD_EEENS5_IJSD_NSA_ILi0EEESX_EEEEENS5_IJNS4_10UnderscoreES10_S10_EEEEENS4_23SM90_TMA_LOAD_MULTICASTENS4_14ComposedLayoutINS4_7SwizzleILi3ELi4ELi3EEENS4_18smem_ptr_flag_bitsILi16EEENSV_INS5_IJNSA_ILi8EEESI_EEENS5_IJSI_SD_EEEEEEEvNS4_8identityES13_S1D_vS1E_EENS_8epilogue10collective6detail29Sm90TmaWarpSpecializedAdapterINS1H_15DefaultEpilogueISK_SL_SL_NS1G_6thread17LinearCombinationISK_Li1EffLNS1L_9ScaleType4KindE0ELNS_15FloatRoundStyleE2ESK_EENS1_15EpilogueDefaultEEEEEvvEEEEvNT_6ParamsE)
        /*024c*/ 	.short	0x0210
        /*024e*/ 	.short	0x0470


	//----- nvinfo : EIATTR_SW_WAR
	.align		4
.L_43:
        /*0250*/ 	.byte	0x04, 0x36
        /*0252*/ 	.short	(.L_45 - .L_44)
.L_44:
        /*0254*/ 	.word	0x00000008
.L_45:


//--------------------- .nv.callgraph             --------------------------
	.section	.nv.callgraph,"",@"SHT_CUDA_CALLGRAPH"
	.align	4
	.sectionentsize	8
	.align		4
        /*0000*/ 	.word	0x00000000
	.align		4
        /*0004*/ 	.word	0xffffffff
	.align		4
        /*0008*/ 	.word	index@(_ZN7cutlass13device_kernelINS_4gemm6kernel13GemmUniversalIN4cute5tupleIJiiiiEEENS1_10collective13CollectiveMmaINS1_34MainloopSm90TmaGmmaWarpSpecializedILi3ENS5_IJNS4_1CILi4EEENSA_ILi2EEENSA_ILi1EEEEEENS1_35KernelTmaWarpSpecializedCooperativeEEENS5_IJNSA_ILi128EEESH_NSA_ILi64EEEEEENS_6half_tENS5_IJlSD_lEEESK_SL_NS4_8TiledMMAINS4_8MMA_AtomIJNS4_4SM904GMMA26MMA_64x128x16_F32F16F16_SSILNSP_5MajorE0ELSR_0ELNSP_7ScaleInE1ELSS_1EEEEEENS4_6LayoutINS5_IJSC_SD_SD_EEENS5_IJSD_NSA_ILi0EEESX_EEEEENS5_IJNS4_10UnderscoreES10_S10_EEEEENS4_23SM90_TMA_LOAD_MULTICASTENS4_14ComposedLayoutINS4_7SwizzleILi3ELi4ELi3EEENS4_18smem_ptr_flag_bitsILi16EEENSV_INS5_IJNSA_ILi8EEESI_EEENS5_IJSI_SD_EEEEEEEvNS4_8identityES13_S1D_vS1E_EENS_8epilogue10collective6detail29Sm90TmaWarpSpecializedAdapterINS1H_15DefaultEpilogueISK_SL_SL_NS1G_6thread17LinearCombinationISK_Li1EffLNS1L_9ScaleType4KindE0ELNS_15FloatRoundStyleE2ESK_EENS1_15EpilogueDefaultEEEEEvvEEEEvNT_6ParamsE)
	.align		4
        /*000c*/ 	.word	index@(__assertfail)
	.align		4
        /*0010*/ 	.word	0x00000000
	.align		4
        /*0014*/ 	.word	0xfffffffe
	.align		4
        /*0018*/ 	.word	0x00000000
	.align		4
        /*001c*/ 	.word	0xfffffffd
	.align		4
        /*0020*/ 	.word	0x00000000
	.align		4
        /*0024*/ 	.word	0xfffffffc


//--------------------- .nv.constant4             --------------------------
	.section	.nv.constant4,"a",@progbits
	.align	8
	.align		8
.nv.constant4:
        /*0000*/ 	.dword	__assertfail
	.align		8
        /*0008*/ 	.dword	__unnamed_1
	.align		8
        /*0010*/ 	.dword	_ZN40_INTERNAL_f0c1180c_4_k_cu_5f499f27_268824cuda3std3__45__cpo5beginE
	.align		8
        /*0018*/ 	.dword	_ZN40_INTERNAL_f0c1180c_4_k_cu_5f499f27_268824cuda3std3__45__cpo3endE
	.align		8
        /*0020*/ 	.dword	_ZN40_INTERNAL_f0c1180c_4_k_cu_5f499f27_268824cuda3std3__45__cpo6cbeginE
	.align		8
        /*0028*/ 	.dword	_ZN40_INTERNAL_f0c1180c_4_k_cu_5f499f27_268824cuda3std3__45__cpo4cendE
	.align		8
        /*0030*/ 	.dword	_ZN40_INTERNAL_f0c1180c_4_k_cu_5f499f27_268824cuda3std3__442_GLOBAL__N__f0c1180c_4_k_cu_5f499f27_268826ignoreE
	.align		8
        /*0038*/ 	.dword	_ZN40_INTERNAL_f0c1180c_4_k_cu_5f499f27_268824cuda3std3__419piecewise_constructE
	.align		8
        /*0040*/ 	.dword	_ZN40_INTERNAL_f0c1180c_4_k_cu_5f499f27_268824cuda3std3__48in_placeE
	.align		8
        /*0048*/ 	.dword	_ZN40_INTERNAL_f0c1180c_4_k_cu_5f499f27_268824cuda3std6ranges3__45__cpo4swapE
	.align		8
        /*0050*/ 	.dword	_ZN40_INTERNAL_f0c1180c_4_k_cu_5f499f27_268824cuda3std6ranges3__45__cpo9iter_moveE
	.align		8
        /*0058*/ 	.dword	_ZN40_INTERNAL_f0c1180c_4_k_cu_5f499f27_268824cute7productE
	.align		8
        /*0060*/ 	.dword	_ZN40_INTERNAL_f0c1180c_4_k_cu_5f499f27_268824cute1_E
	.align		8
        /*0068*/ 	.dword	$str$22
	.align		8
        /*0070*/ 	.dword	$str$23


//--------------------- .text._ZN7cutlass13device_kernelINS_4gemm6kernel13GemmUniversalIN4cute5tupleIJiiiiEEENS1_10collective13CollectiveMmaINS1_34MainloopSm90TmaGmmaWarpSpecializedILi3ENS5_IJNS4_1CILi4EEENSA_ILi2EEENSA_ILi1EEEEEENS1_35KernelTmaWarpSpecializedCooperativeEEENS5_IJNSA_ILi128EEESH_NSA_ILi64EEEEEENS_6half_tENS5_IJlSD_lEEESK_SL_NS4_8TiledMMAINS4_8MMA_AtomIJNS4_4SM904GMMA26MMA_64x128x16_F32F16F16_SSILNSP_5MajorE0ELSR_0ELNSP_7ScaleInE1ELSS_1EEEEEENS4_6LayoutINS5_IJSC_SD_SD_EEENS5_IJSD_NSA_ILi0EEESX_EEEEENS5_IJNS4_10UnderscoreES10_S10_EEEEENS4_23SM90_TMA_LOAD_MULTICASTENS4_14ComposedLayoutINS4_7SwizzleILi3ELi4ELi3EEENS4_18smem_ptr_flag_bitsILi16EEENSV_INS5_IJNSA_ILi8EEESI_EEENS5_IJSI_SD_EEEEEEEvNS4_8identityES13_S1D_vS1E_EENS_8epilogue10collective6detail29Sm90TmaWarpSpecializedAdapterINS1H_15DefaultEpilogueISK_SL_SL_NS1G_6thread17LinearCombinationISK_Li1EffLNS1L_9ScaleType4KindE0ELNS_15FloatRoundStyleE2ESK_EENS1_15EpilogueDefaultEEEEEvvEEEEvNT_6ParamsE --------------------------
	.section	.text._ZN7cutlass13device_kernelINS_4gemm6kernel13GemmUniversalIN4cute5tupleIJiiiiEEENS1_10collective13CollectiveMmaINS1_34MainloopSm90TmaGmmaWarpSpecializedILi3ENS5_IJNS4_1CILi4EEENSA_ILi2EEENSA_ILi1EEEEEENS1_35KernelTmaWarpSpecializedCooperativeEEENS5_IJNSA_ILi128EEESH_NSA_ILi64EEEEEENS_6half_tENS5_IJlSD_lEEESK_SL_NS4_8TiledMMAINS4_8MMA_AtomIJNS4_4SM904GMMA26MMA_64x128x16_F32F16F16_SSILNSP_5MajorE0ELSR_0ELNSP_7ScaleInE1ELSS_1EEEEEENS4_6LayoutINS5_IJSC_SD_SD_EEENS5_IJSD_NSA_ILi0EEESX_EEEEENS5_IJNS4_10UnderscoreES10_S10_EEEEENS4_23SM90_TMA_LOAD_MULTICASTENS4_14ComposedLayoutINS4_7SwizzleILi3ELi4ELi3EEENS4_18smem_ptr_flag_bitsILi16EEENSV_INS5_IJNSA_ILi8EEESI_EEENS5_IJSI_SD_EEEEEEEvNS4_8identityES13_S1D_vS1E_EENS_8epilogue10collective6detail29Sm90TmaWarpSpecializedAdapterINS1H_15DefaultEpilogueISK_SL_SL_NS1G_6thread17LinearCombinationISK_Li1EffLNS1L_9ScaleType4KindE0ELNS_15FloatRoundStyleE2ESK_EENS1_15EpilogueDefaultEEEEEvvEEEEvNT_6ParamsE,"ax",@progbits
	.align	128
.text._ZN7cutlass13device_kernelINS_4gemm6kernel13GemmUniversalIN4cute5tupleIJiiiiEEENS1_10collective13CollectiveMmaINS1_34MainloopSm90TmaGmmaWarpSpecializedILi3ENS5_IJNS4_1CILi4EEENSA_ILi2EEENSA_ILi1EEEEEENS1_35KernelTmaWarpSpecializedCooperativeEEENS5_IJNSA_ILi128EEESH_NSA_ILi64EEEEEENS_6half_tENS5_IJlSD_lEEESK_SL_NS4_8TiledMMAINS4_8MMA_AtomIJNS4_4SM904GMMA26MMA_64x128x16_F32F16F16_SSILNSP_5MajorE0ELSR_0ELNSP_7ScaleInE1ELSS_1EEEEEENS4_6LayoutINS5_IJSC_SD_SD_EEENS5_IJSD_NSA_ILi0EEESX_EEEEENS5_IJNS4_10UnderscoreES10_S10_EEEEENS4_23SM90_TMA_LOAD_MULTICASTENS4_14ComposedLayoutINS4_7SwizzleILi3ELi4ELi3EEENS4_18smem_ptr_flag_bitsILi16EEENSV_INS5_IJNSA_ILi8EEESI_EEENS5_IJSI_SD_EEEEEEEvNS4_8identityES13_S1D_vS1E_EENS_8epilogue10collective6detail29Sm90TmaWarpSpecializedAdapterINS1H_15DefaultEpilogueISK_SL_SL_NS1G_6thread17LinearCombinationISK_Li1EffLNS1L_9ScaleType4KindE0ELNS_15FloatRoundStyleE2ESK_EENS1_15EpilogueDefaultEEEEEvvEEEEvNT_6ParamsE:
        .type           _ZN7cutlass13device_kernelINS_4gemm6kernel13GemmUniversalIN4cute5tupleIJiiiiEEENS1_10collective13CollectiveMmaINS1_34MainloopSm90TmaGmmaWarpSpecializedILi3ENS5_IJNS4_1CILi4EEENSA_ILi2EEENSA_ILi1EEEEEENS1_35KernelTmaWarpSpecializedCooperativeEEENS5_IJNSA_ILi128EEESH_NSA_ILi64EEEEEENS_6half_tENS5_IJlSD_lEEESK_SL_NS4_8TiledMMAINS4_8MMA_AtomIJNS4_4SM904GMMA26MMA_64x128x16_F32F16F16_SSILNSP_5MajorE0ELSR_0ELNSP_7ScaleInE1ELSS_1EEEEEENS4_6LayoutINS5_IJSC_SD_SD_EEENS5_IJSD_NSA_ILi0EEESX_EEEEENS5_IJNS4_10UnderscoreES10_S10_EEEEENS4_23SM90_TMA_LOAD_MULTICASTENS4_14ComposedLayoutINS4_7SwizzleILi3ELi4ELi3EEENS4_18smem_ptr_flag_bitsILi16EEENSV_INS5_IJNSA_ILi8EEESI_EEENS5_IJSI_SD_EEEEEEEvNS4_8identityES13_S1D_vS1E_EENS_8epilogue10collective6detail29Sm90TmaWarpSpecializedAdapterINS1H_15DefaultEpilogueISK_SL_SL_NS1G_6thread17LinearCombinationISK_Li1EffLNS1L_9ScaleType4KindE0ELNS_15FloatRoundStyleE2ESK_EENS1_15EpilogueDefaultEEEEEvvEEEEvNT_6ParamsE,@function
        .size           _ZN7cutlass13device_kernelINS_4gemm6kernel13GemmUniversalIN4cute5tupleIJiiiiEEENS1_10collective13CollectiveMmaINS1_34MainloopSm90TmaGmmaWarpSpecializedILi3ENS5_IJNS4_1CILi4EEENSA_ILi2EEENSA_ILi1EEEEEENS1_35KernelTmaWarpSpecializedCooperativeEEENS5_IJNSA_ILi128EEESH_NSA_ILi64EEEEEENS_6half_tENS5_IJlSD_lEEESK_SL_NS4_8TiledMMAINS4_8MMA_AtomIJNS4_4SM904GMMA26MMA_64x128x16_F32F16F16_SSILNSP_5MajorE0ELSR_0ELNSP_7ScaleInE1ELSS_1EEEEEENS4_6LayoutINS5_IJSC_SD_SD_EEENS5_IJSD_NSA_ILi0EEESX_EEEEENS5_IJNS4_10UnderscoreES10_S10_EEEEENS4_23SM90_TMA_LOAD_MULTICASTENS4_14ComposedLayoutINS4_7SwizzleILi3ELi4ELi3EEENS4_18smem_ptr_flag_bitsILi16EEENSV_INS5_IJNSA_ILi8EEESI_EEENS5_IJSI_SD_EEEEEEEvNS4_8identityES13_S1D_vS1E_EENS_8epilogue10collective6detail29Sm90TmaWarpSpecializedAdapterINS1H_15DefaultEpilogueISK_SL_SL_NS1G_6thread17LinearCombinationISK_Li1EffLNS1L_9ScaleType4KindE0ELNS_15FloatRoundStyleE2ESK_EENS1_15EpilogueDefaultEEEEEvvEEEEvNT_6ParamsE,(.L_x_195 - _ZN7cutlass13device_kernelINS_4gemm6kernel13GemmUniversalIN4cute5tupleIJiiiiEEENS1_10collective13CollectiveMmaINS1_34MainloopSm90TmaGmmaWarpSpecializedILi3ENS5_IJNS4_1CILi4EEENSA_ILi2EEENSA_ILi1EEEEEENS1_35KernelTmaWarpSpecializedCooperativeEEENS5_IJNSA_ILi128EEESH_NSA_ILi64EEEEEENS_6half_tENS5_IJlSD_lEEESK_SL_NS4_8TiledMMAINS4_8MMA_AtomIJNS4_4SM904GMMA26MMA_64x128x16_F32F16F16_SSILNSP_5MajorE0ELSR_0ELNSP_7ScaleInE1ELSS_1EEEEEENS4_6LayoutINS5_IJSC_SD_SD_EEENS5_IJSD_NSA_ILi0EEESX_EEEEENS5_IJNS4_10UnderscoreES10_S10_EEEEENS4_23SM90_TMA_LOAD_MULTICASTENS4_14ComposedLayoutINS4_7SwizzleILi3ELi4ELi3EEENS4_18smem_ptr_flag_bitsILi16EEENSV_INS5_IJNSA_ILi8EEESI_EEENS5_IJSI_SD_EEEEEEEvNS4_8identityES13_S1D_vS1E_EENS_8epilogue10collective6detail29Sm90TmaWarpSpecializedAdapterINS1H_15DefaultEpilogueISK_SL_SL_NS1G_6thread17LinearCombinationISK_Li1EffLNS1L_9ScaleType4KindE0ELNS_15FloatRoundStyleE2ESK_EENS1_15EpilogueDefaultEEEEEvvEEEEvNT_6ParamsE)
        .other          _ZN7cutlass13device_kernelINS_4gemm6kernel13GemmUniversalIN4cute5tupleIJiiiiEEENS1_10collective13CollectiveMmaINS1_34MainloopSm90TmaGmmaWarpSpecializedILi3ENS5_IJNS4_1CILi4EEENSA_ILi2EEENSA_ILi1EEEEEENS1_35KernelTmaWarpSpecializedCooperativeEEENS5_IJNSA_ILi128EEESH_NSA_ILi64EEEEEENS_6half_tENS5_IJlSD_lEEESK_SL_NS4_8TiledMMAINS4_8MMA_AtomIJNS4_4SM904GMMA26MMA_64x128x16_F32F16F16_SSILNSP_5MajorE0ELSR_0ELNSP_7ScaleInE1ELSS_1EEEEEENS4_6LayoutINS5_IJSC_SD_SD_EEENS5_IJSD_NSA_ILi0EEESX_EEEEENS5_IJNS4_10UnderscoreES10_S10_EEEEENS4_23SM90_TMA_LOAD_MULTICASTENS4_14ComposedLayoutINS4_7SwizzleILi3ELi4ELi3EEENS4_18smem_ptr_flag_bitsILi16EEENSV_INS5_IJNSA_ILi8EEESI_EEENS5_IJSI_SD_EEEEEEEvNS4_8identityES13_S1D_vS1E_EENS_8epilogue10collective6detail29Sm90TmaWarpSpecializedAdapterINS1H_15DefaultEpilogueISK_SL_SL_NS1G_6thread17LinearCombinationISK_Li1EffLNS1L_9ScaleType4KindE0ELNS_15FloatRoundStyleE2ESK_EENS1_15EpilogueDefaultEEEEEvvEEEEvNT_6ParamsE,@"STO_CUDA_ENTRY STV_DEFAULT"
_ZN7cutlass13device_kernelINS_4gemm6kernel13GemmUniversalIN4cute5tupleIJiiiiEEENS1_10collective13CollectiveMmaINS1_34MainloopSm90TmaGmmaWarpSpecializedILi3ENS5_IJNS4_1CILi4EEENSA_ILi2EEENSA_ILi1EEEEEENS1_35KernelTmaWarpSpecializedCooperativeEEENS5_IJNSA_ILi128EEESH_NSA_ILi64EEEEEENS_6half_tENS5_IJlSD_lEEESK_SL_NS4_8TiledMMAINS4_8MMA_AtomIJNS4_4SM904GMMA26MMA_64x128x16_F32F16F16_SSILNSP_5MajorE0ELSR_0ELNSP_7ScaleInE1ELSS_1EEEEEENS4_6LayoutINS5_IJSC_SD_SD_EEENS5_IJSD_NSA_ILi0EEESX_EEEEENS5_IJNS4_10UnderscoreES10_S10_EEEEENS4_23SM90_TMA_LOAD_MULTICASTENS4_14ComposedLayoutINS4_7SwizzleILi3ELi4ELi3EEENS4_18smem_ptr_flag_bitsILi16EEENSV_INS5_IJNSA_ILi8EEESI_EEENS5_IJSI_SD_EEEEEEEvNS4_8identityES13_S1D_vS1E_EENS_8epilogue10collective6detail29Sm90TmaWarpSpecializedAdapterINS1H_15DefaultEpilogueISK_SL_SL_NS1G_6thread17LinearCombinationISK_Li1EffLNS1L_9ScaleType4KindE0ELNS_15FloatRoundStyleE2ESK_EENS1_15EpilogueDefaultEEEEEvvEEEEvNT_6ParamsE:
[----:B------:R-:W0:Y:S01]  /*0000*/  LDC R1, c[0x0][0x28] ;  /* 0x00000a00ff017b82 */ /* 0x000e220000000800 */
[----:B------:R-:W1:Y:S01]  /*0010*/  S2R R95, SR_TID.X ;  /* 0x00000000005f7919 */ /* 0x000e620000002100 */
[----:B------:R-:W-:Y:S01]  /*0020*/  ELECT P0, URZ, PT ;  /* 0x00000000003f782f */ /* 0x000fe20003800000 */
[----:B------:R-:W-:Y:S01]  /*0030*/  BSSY B0, `(.L_x_0) ;  /* 0x000000f000007945 */ /* 0x000fe20003800000 */
[--C-:B-1----:R-:W-:Y:S02]  /*0040*/  SHF.R.U32.HI R0, RZ, 0x5, R95.reuse ;  /* 0x00000005ff007819 */ /* 0x102fe4000001165f */
[----:B------:R-:W-:-:S03]  /*0050*/  SHF.R.U32.HI R7, RZ, 0x7, R95 ;  /* 0x00000007ff077819 */ /* 0x000fc6000001165f */
[----:B------:R-:W1:Y:S04]  /*0060*/  SHFL.IDX PT, R3, R0, RZ, 0x1f ;  /* 0x00001fff00037589 */ /* 0x000e6800000e0000 */
[----:B------:R2:W3:Y:S01]  /*0070*/  SHFL.IDX PT, R2, R7, RZ, 0x1f ;  /* 0x00001fff07027589 */ /* 0x0004e200000e0000 */
[----:B-1----:R-:W-:-:S13]  /*0080*/  ISETP.NE.OR P0, PT, R3, RZ, !P0 ;  /* 0x000000ff0300720c */ /* 0x002fda0004705670 */
[----:B0-23--:R-:W-:Y:S05]  /*0090*/  @P0 BRA `(.L_x_1) ;  /* 0x0000000000200947 */ /* 0x00dfea0003800000 */
[----:B------:R-:W-:Y:S02]  /*00a0*/  ULDC.64 UR4, c[0x0][0x198] ;  /* 0x0000660000047ab9 */ /* 0x000fe40000000a00 */
[----:B------:R-:W-:Y:S02]  /*00b0*/  UIADD3 UR6, UP0, UR4, 0xf0, URZ ;  /* 0x000000f004067890 */ /* 0x000fe4000ff1e03f */
[----:B------:R-:W-:Y:S02]  /*00c0*/  UIADD3 UR4, UP1, UR4, 0x1f0, URZ ;  /* 0x000001f004047890 */ /* 0x000fe4000ff3e03f */
[----:B------:R-:W-:Y:S02]  /*00d0*/  UIADD3.X UR7, URZ, UR5, URZ, UP0, !UPT ;  /* 0x000000053f077290 */ /* 0x000fe400087fe43f */
[----:B------:R-:W-:-:S07]  /*00e0*/  UIADD3.X UR5, URZ, UR5, URZ, UP1, !UPT ;  /* 0x000000053f057290 */ /* 0x000fce0008ffe43f */
[----:B------:R0:W-:Y:S02]  /*00f0*/  UTMACCTL.PF [UR6] ;  /* 0x00000000060079b9 */ /* 0x0001e40008040000 */
[----:B------:R0:W-:Y:S02]  /*0100*/  UTMACCTL.PF [UR4] ;  /* 0x00000000040079b9 */ /* 0x0001e40008040000 */
[----:B0-----:R-:W-:Y:S01]  /*0110*/  NOP ;  /* 0x0000000000007918 */ /* 0x001fe20000000000 */
.L_x_1:
[----:B------:R-:W-:Y:S05]  /*0120*/  BSYNC B0 ;  /* 0x0000000000007941 */ /* 0x000fea0003800000 */
.L_x_0:
[----:B------:R-:W0:Y:S01]  /*0130*/  SHFL.IDX PT, R5, R0, RZ, 0x1f ;  /* 0x00001fff00057589 */ /* 0x000e2200000e0000 */
[----:B------:R-:W-:-:S04]  /*0140*/  SHF.R.S32.HI R4, RZ, 0x1f, R95 ;  /* 0x0000001fff047819 */ /* 0x000fc8000001145f */
[----:B------:R-:W-:Y:S02]  /*0150*/  LEA.HI R4, R4, R95, RZ, 0x7 ;  /* 0x0000005f04047211 */ /* 0x000fe400078f38ff */
[----:B0-----:R-:W-:-:S13]  /*0160*/  ISETP.NE.AND P0, PT, R5, RZ, PT ;  /* 0x000000ff0500720c */ /* 0x001fda0003f05270 */
[----:B------:R-:W-:Y:S05]  /*0170*/  @P0 BRA `(.L_x_2) ;  /* 0x0000000000500947 */ /* 0x000fea0003800000 */
[----:B------:R-:W0:Y:S01]  /*0180*/  S2UR UR8, SR_CgaCtaId ;  /* 0x00000000000879c3 */ /* 0x000e220000008800 */
[----:B------:R-:W-:Y:S01]  /*0190*/  UMOV UR4, 0x400 ;  /* 0x0000040000047882 */ /* 0x000fe20000000000 */
[----:B------:R-:W-:Y:S01]  /*01a0*/  UMOV UR5, 0x1 ;  /* 0x0000000100057882 */ /* 0x000fe20000000000 */
[----:B------:R-:W-:Y:S01]  /*01b0*/  UMOV UR6, 0xa ;  /* 0x0000000a00067882 */ /* 0x000fe20000000000 */
[----:B------:R-:W-:Y:S01]  /*01c0*/  ELECT P0, URZ, PT ;  /* 0x00000000003f782f */ /* 0x000fe20003800000 */
[----:B------:R-:W-:-:S04]  /*01d0*/  UIADD3 UR6, -UR6, 0x100000, URZ ;  /* 0x0010000006067890 */ /* 0x000fc8000fffe13f */
[----:B------:R-:W-:Y:S02]  /*01e0*/  USHF.L.U32 UR7, UR6, 0xb, URZ ;  /* 0x0000000b06077899 */ /* 0x000fe4000800063f */
[----:B------:R-:W-:Y:S02]  /*01f0*/  USHF.L.U32 UR6, UR6, 0x1, URZ ;  /* 0x0000000106067899 */ /* 0x000fe4000800063f */
[----:B0-----:R-:W-:Y:S02]  /*0200*/  ULEA UR8, UR8, UR4, 0x18 ;  /* 0x0000000408087291 */ /* 0x001fe4000f8ec03f */
[----:B------:R-:W-:-:S04]  /*0210*/  UIADD3 UR4, -UR5, 0x100000, URZ ;  /* 0x0010000005047890 */ /* 0x000fc8000fffe13f */
[----:B------:R-:W-:Y:S02]  /*0220*/  USHF.L.U32 UR5, UR4, 0xb, URZ ;  /* 0x0000000b04057899 */ /* 0x000fe4000800063f */
[----:B------:R-:W-:Y:S01]  /*0230*/  USHF.L.U32 UR4, UR4, 0x1, URZ ;  /* 0x0000000104047899 */ /* 0x000fe2000800063f */
[----:B------:R-:W0:Y:S11]  /*0240*/  FENCE.VIEW.ASYNC.S ;  /* 0x00000000000073c6 */ /* 0x000e360000000000 */
[----:B0-----:R0:W1:Y:S01]  /*0250*/  SYNCS.EXCH.64 URZ, [UR8], UR4 ;  /* 0x00000004083f75b2 */ /* 0x0010620008000100 */
[----:B------:R0:W2:Y:S01]  /*0260*/  SYNCS.EXCH.64 URZ, [UR8+0x18], UR6 ;  /* 0x00001806083f75b2 */ /* 0x0000a20008000100 */
[----:B------:R0:W3:Y:S01]  /*0270*/  SYNCS.EXCH.64 URZ, [UR8+0x8], UR4 ;  /* 0x00000804083f75b2 */ /* 0x0000e20008000100 */
[----:B------:R0:W4:Y:S01]  /*0280*/  SYNCS.EXCH.64 URZ, [UR8+0x20], UR6 ;  /* 0x00002006083f75b2 */ /* 0x0001220008000100 */
[----:B------:R0:W0:Y:S01]  /*0290*/  SYNCS.EXCH.64 URZ, [UR8+0x10], UR4 ;  /* 0x00001004083f75b2 */ /* 0x0000220008000100 */
[----:B------:R0:W0:Y:S01]  /*02a0*/  SYNCS.EXCH.64 URZ, [UR8+0x28], UR6 ;  /* 0x00002806083f75b2 */ /* 0x0000220008000100 */
[----:B------:R-:W-:Y:S01]  /*02b0*/  NOP ;  /* 0x0000000000007918 */ /* 0x000fe20000000000 */
.L_x_2:
[----:B0-----:R-:W0:Y:S01]  /*02c0*/  S2UR UR8, SR_CTAID.X ;  /* 0x00000000000879c3 */ /* 0x001e220000002500 */
[----:B------:R-:W-:Y:S01]  /*02d0*/  LOP3.LUT R4, R4, 0xffffff80, RZ, 0xc0, !PT ;  /* 0xffffff8004047812 */ /* 0x000fe200078ec0ff */
[----:B------:R-:W5:Y:S01]  /*02e0*/  SHFL.IDX PT, R0, R0, RZ, 0x1f ;  /* 0x00001fff00007589 */ /* 0x000f6200000e0000 */
[----:B------:R-:W-:Y:S01]  /*02f0*/  SHF.R.S32.HI R10, RZ, 0x1f, R5 ;  /* 0x0000001fff0a7819 */ /* 0x000fe20000011405 */
[----:B------:R-:W-:Y:S01]  /*0300*/  ULDC UR4, c[0x0][0x150] ;  /* 0x0000540000047ab9 */ /* 0x000fe20000000800 */
[----:B------:R-:W-:Y:S01]  /*0310*/  ELECT P0, URZ, PT ;  /* 0x00000000003f782f */ /* 0x000fe20003800000 */
[----:B------:R-:W-:Y:S01]  /*0320*/  IMAD.IADD R8, R95, 0x1, -R4 ;  /* 0x000000015f087824 */ /* 0x000fe200078e0a04 */
[----:B------:R-:W-:Y:S01]  /*0330*/  LEA.HI R10, R10, R5, RZ, 0x2 ;  /* 0x000000050a0a7211 */ /* 0x000fe200078f10ff */
[----:B------:R-:W1:Y:S01]  /*0340*/  S2R R4, SR_CTAID.Y ;  /* 0x0000000000047919 */ /* 0x000e620000002600 */
[----:B------:R-:W2:Y:S01]  /*0350*/  LDC R12, c[0x0][0x144] ;  /* 0x00005100ff0c7b82 */ /* 0x000ea20000000800 */
[----:B------:R-:W-:Y:S01]  /*0360*/  NOP ;  /* 0x0000000000007918 */ /* 0x000fe20000000000 */
[----:B------:R-:W-:Y:S01]  /*0370*/  SHF.R.S32.HI R9, RZ, 0x1f, R8 ;  /* 0x0000001fff097819 */ /* 0x000fe20000011408 */
[----:B------:R-:W-:Y:S01]  /*0380*/  NOP ;  /* 0x0000000000007918 */ /* 0x000fe20000000000 */
[----:B------:R-:W-:Y:S01]  /*0390*/  LOP3.LUT R10, R10, 0x3ffffffc, RZ, 0xc0, !PT ;  /* 0x3ffffffc0a0a7812 */ /* 0x000fe200078ec0ff */
[----:B------:R-:W-:Y:S01]  /*03a0*/  IMAD.MOV.U32 R22, RZ, RZ, 0x1 ;  /* 0x00000001ff167424 */ /* 0x000fe200078e00ff */
[----:B------:R-:W-:-:S02]  /*03b0*/  LEA.HI R9, R9, R8, RZ, 0x3 ;  /* 0x0000000809097211 */ /* 0x000fc400078f18ff */
[----:B------:R-:W3:Y:S01]  /*03c0*/  LDC R13, c[0x0][0x140] ;  /* 0x00005000ff0d7b82 */ /* 0x000ee20000000800 */
[----:B------:R-:W-:Y:S01]  /*03d0*/  IMAD.IADD R10, R5, 0x1, -R10 ;  /* 0x00000001050a7824 */ /* 0x000fe200078e0a0a */
[--C-:B------:R-:W-:Y:S02]  /*03e0*/  SHF.R.S32.HI R6, RZ, 0x3, R9.reuse ;  /* 0x00000003ff067819 */ /* 0x100fe40000011409 */
[----:B------:R-:W-:Y:S02]  /*03f0*/  SHF.R.S32.HI R9, RZ, 0x1f, R9 ;  /* 0x0000001fff097819 */ /* 0x000fe40000011409 */
[----:B------:R-:W-:Y:S02]  /*0400*/  ISETP.NE.AND P3, PT, R2, RZ, PT ;  /* 0x000000ff0200720c */ /* 0x000fe40003f65270 */
[----:B0-----:R-:W-:Y:S02]  /*0410*/  I2FP.F32.U32 R11, UR8 ;  /* 0x00000008000b7c45 */ /* 0x001fe40008201000 */
[----:B------:R-:W-:-:S02]  /*0420*/  LEA.HI R9, R9, R6, RZ, 0x2 ;  /* 0x0000000609097211 */ /* 0x000fc400078f10ff */
[----:B-----5:R-:W-:Y:S01]  /*0430*/  ISETP.NE.OR P0, PT, R0, RZ, !P0 ;  /* 0x000000ff0000720c */ /* 0x020fe20004705670 */
[----:B------:R-:W-:Y:S01]  /*0440*/  FMUL R11, R11, UR4 ;  /* 0x000000040b0b7c20 */ /* 0x000fe20008400000 */
[----:B------:R-:W-:Y:S01]  /*0450*/  LOP3.LUT R9, R9, 0xfffffffc, RZ, 0xc0, !PT ;  /* 0xfffffffc09097812 */ /* 0x000fe200078ec0ff */
[----:B------:R-:W-:Y:S01]  /*0460*/  ULDC UR4, c[0x0][0x154] ;  /* 0x0000550000047ab9 */ /* 0x000fe20000000800 */
[----:B------:R-:W-:-:S03]  /*0470*/  SHF.R.S32.HI R0, RZ, 0x1f, R3 ;  /* 0x0000001fff007819 */ /* 0x000fc60000011403 */
[----:B------:R-:W0:Y:S01]  /*0480*/  F2I.U32.TRUNC.NTZ R11, R11 ;  /* 0x0000000b000b7305 */ /* 0x000e22000020f000 */
[----:B------:R-:W-:Y:S01]  /*0490*/  IMAD.IADD R9, R6, 0x1, -R9 ;  /* 0x0000000106097824 */ /* 0x000fe200078e0a09 */
[----:B------:R-:W-:-:S03]  /*04a0*/  LEA.HI R0, R0, R3, RZ, 0x2 ;  /* 0x0000000300007211 */ /* 0x000fc600078f10ff */
[----:B------:R-:W-:Y:S01]  /*04b0*/  IMAD R10, R10, 0x4, R9 ;  /* 0x000000040a0a7824 */ /* 0x000fe200078e0209 */
[----:B------:R-:W-:Y:S01]  /*04c0*/  VOTEU.ALL UP0, P0 ;  /* 0x00000000003f7886 */ /* 0x000fe20000000000 */
[----:B------:R-:W-:Y:S01]  /*04d0*/  LOP3.LUT R0, R0, 0xfffffffc, RZ, 0xc0, !PT ;  /* 0xfffffffc00007812 */ /* 0x000fe200078ec0ff */
[----:B------:R-:W-:Y:S01]  /*04e0*/  VOTEU.ALL UP1, P0 ;  /* 0x00000000003f7886 */ /* 0x000fe20000020000 */
[C---:B------:R-:W-:Y:S01]  /*04f0*/  IMAD.SHL.U32 R19, R10.reuse, 0x4, RZ ;  /* 0x000000040a137824 */ /* 0x040fe200078e00ff */
[----:B------:R-:W-:Y:S01]  /*0500*/  SHF.R.S32.HI R9, RZ, 0x1f, R10 ;  /* 0x0000001fff097819 */ /* 0x000fe2000001140a */
[----:B------:R-:W5:Y:S01]  /*0510*/  @!UP0 S2UR UR7, SR_CgaCtaId ;  /* 0x00000000000789c3 */ /* 0x000f620000008800 */
[----:B------:R-:W-:Y:S01]  /*0520*/  IMAD.IADD R3, R3, 0x1, -R0 ;  /* 0x0000000103037824 */ /* 0x000fe200078e0a00 */
[----:B------:R-:W-:Y:S01]  /*0530*/  @!UP0 UMOV UR6, 0x400 ;  /* 0x0000040000068882 */ /* 0x000fe20000000000 */
[----:B------:R-:W-:Y:S01]  /*0540*/  LEA.HI R9, R9, R10, RZ, 0x2 ;  /* 0x0000000a09097211 */ /* 0x000fe200078f10ff */
[----:B0-----:R-:W-:Y:S01]  /*0550*/  IMAD.MOV R15, RZ, RZ, -R11 ;  /* 0x000000ffff0f7224 */ /* 0x001fe200078e0a0b */
[----:B------:R-:W-:-:S02]  /*0560*/  LOP3.LUT R19, R10, 0xc, R19, 0x78, !PT ;  /* 0x0000000c0a137812 */ /* 0x000fc400078e7813 */
[----:B------:R-:W-:Y:S01]  /*0570*/  LOP3.LUT R11, R9, 0xfffffffc, RZ, 0xc0, !PT ;  /* 0xfffffffc090b7812 */ /* 0x000fe200078ec0ff */
[----:B--2---:R-:W-:Y:S01]  /*0580*/  IMAD R6, R12, R15, UR8 ;  /* 0x000000080c067e24 */ /* 0x004fe2000f8e020f */
[----:B-1----:R-:W-:Y:S01]  /*0590*/  I2FP.F32.U32 R12, R4 ;  /* 0x00000004000c7245 */ /* 0x002fe20000201000 */
[----:B------:R-:W0:Y:S01]  /*05a0*/  LDC R9, c[0x0][0x148] ;  /* 0x00005200ff097b82 */ /* 0x000e220000000800 */
[----:B------:R-:W-:Y:S01]  /*05b0*/  ISETP.NE.AND P1, PT, R3, 0x3, PT ;  /* 0x000000030300780c */ /* 0x000fe20003f25270 */
[----:B------:R-:W-:Y:S01]  /*05c0*/  IMAD.IADD R11, R10, 0x1, -R11 ;  /* 0x000000010a0b7824 */ /* 0x000fe200078e0a0b */
[----:B---3--:R-:W-:Y:S01]  /*05d0*/  ISETP.EQ.U32.AND P2, PT, R13, 0x1, PT ;  /* 0x000000010d00780c */ /* 0x008fe20003f42070 */
[----:B------:R-:W-:Y:S01]  /*05e0*/  FMUL R12, R12, UR4 ;  /* 0x000000040c0c7c20 */ /* 0x000fe20008400000 */
[----:B------:R-:W-:Y:S01]  /*05f0*/  UMOV UR4, 0x20 ;  /* 0x0000002000047882 */ /* 0x000fe20000000000 */
[----:B------:R-:W-:Y:S01]  /*0600*/  ISETP.EQ.OR P1, PT, R3, RZ, !P1 ;  /* 0x000000ff0300720c */ /* 0x000fe20004f22670 */
[----:B------:R-:W-:-:S04]  /*0610*/  @!UP0 UIADD3 UR4, -UR4, 0x100000, URZ ;  /* 0x0010000004048890 */ /* 0x000fc8000fffe13f */
[----:B------:R-:W-:Y:S02]  /*0620*/  @!UP0 USHF.L.U32 UR5, UR4, 0xb, URZ ;  /* 0x0000000b04058899 */ /* 0x000fe4000800063f */
[----:B------:R-:W-:Y:S01]  /*0630*/  @!UP0 USHF.L.U32 UR4, UR4, 0x1, URZ ;  /* 0x0000000104048899 */ /* 0x000fe2000800063f */
[----:B------:R-:W-:Y:S01]  /*0640*/  ISETP.NE.AND P4, PT, R11, R6, PT ;  /* 0x000000060b00720c */ /* 0x000fe20003f85270 */
[----:B------:R-:W1:Y:S01]  /*0650*/  F2I.U32.TRUNC.NTZ R12, R12 ;  /* 0x0000000c000c7305 */ /* 0x000e62000020f000 */
[----:B------:R-:W-:Y:S01]  /*0660*/  ISETP.EQ.AND P1, PT, R2, RZ, P1 ;  /* 0x000000ff0200720c */ /* 0x000fe20000f22270 */
[----:B-----5:R-:W-:-:S03]  /*0670*/  @!UP0 ULEA UR6, UR7, UR6, 0x18 ;  /* 0x0000000607068291 */ /* 0x020fc6000f8ec03f */
[----:B------:R-:W-:Y:S01]  /*0680*/  SEL R18, RZ, 0x1, !P1 ;  /* 0x00000001ff127807 */ /* 0x000fe20004800000 */
[----:B------:R-:W-:Y:S01]  /*0690*/  VOTEU.ALL UP0, P0 ;  /* 0x00000000003f7886 */ /* 0x000fe20000000000 */
[----:B------:R-:W-:Y:S01]  /*06a0*/  LOP3.LUT P0, RZ, R8, 0x7, RZ, 0xc0, !PT ;  /* 0x0000000708ff7812 */ /* 0x000fe2000780c0ff */
[----:B------:R-:W-:-:S04]  /*06b0*/  VIADD R8, R2, 0xffffffff ;  /* 0xffffffff02087836 */ /* 0x000fc80000000000 */
[----:B------:R-:W-:Y:S02]  /*06c0*/  @P4 SHF.R.S32.HI R0, RZ, 0x1f, R19 ;  /* 0x0000001fff004819 */ /* 0x000fe40000011413 */
[----:B------:R-:W-:Y:S01]  /*06d0*/  ISETP.LT.U32.AND P0, PT, R19, 0x8, !P0 ;  /* 0x000000081300780c */ /* 0x000fe20004701070 */
[----:B-1----:R-:W-:Y:S01]  /*06e0*/  IMAD.MOV R23, RZ, RZ, -R12 ;  /* 0x000000ffff177224 */ /* 0x002fe200078e0a0c */
[----:B------:R-:W-:Y:S01]  /*06f0*/  @P4 LEA.HI R0, R0, R19, RZ, 0x2 ;  /* 0x0000001300004211 */ /* 0x000fe200078f10ff */
[----:B------:R-:W1:Y:S02]  /*0700*/  FENCE.VIEW.ASYNC.S ;  /* 0x00000000000073c6 */ /* 0x000e640000000000 */
[----:B-1----:R1:W2:Y:S01]  /*0710*/  @!UP0 SYNCS.EXCH.64 URZ, [UR6+0x40], UR4 ;  /* 0x00004004063f85b2 */ /* 0x0022a20008000100 */
[----:B------:R-:W-:Y:S01]  /*0720*/  ISETP.GE.U32.AND P6, PT, R8, 0x2, PT ;  /* 0x000000020800780c */ /* 0x000fe20003fc6070 */
[----:B0-----:R-:W-:Y:S01]  /*0730*/  IMAD R11, R9, R23, R4 ;  /* 0x00000017090b7224 */ /* 0x001fe200078e0204 */
[----:B------:R-:W-:-:S02]  /*0740*/  @P4 SHF.R.S32.HI R0, RZ, 0x2, R0 ;  /* 0x00000002ff004819 */ /* 0x000fc40000011400 */
[----:B------:R-:W-:Y:S02]  /*0750*/  SEL R18, R18, 0x2, P6 ;  /* 0x0000000212127807 */ /* 0x000fe40003000000 */
[----:B------:R-:W-:Y:S02]  /*0760*/  @P4 ISETP.NE.AND P5, PT, R0, R11, PT ;  /* 0x0000000b0000420c */ /* 0x000fe40003fa5270 */
[----:B------:R-:W-:Y:S02]  /*0770*/  SEL R11, RZ, 0x1, !P0 ;  /* 0x00000001ff0b7807 */ /* 0x000fe40004000000 */
[----:B------:R-:W-:Y:S02]  /*0780*/  @P4 SEL R22, RZ, 0x1, P5 ;  /* 0x00000001ff164807 */ /* 0x000fe40002800000 */
[----:B------:R-:W-:Y:S02]  /*0790*/  LOP3.LUT R0, R95, 0x7f, RZ, 0xc0, !PT ;  /* 0x0000007f5f007812 */ /* 0x000fe400078ec0ff */
[----:B------:R-:W-:Y:S01]  /*07a0*/  LOP3.LUT R22, R22, R11, RZ, 0xc0, !PT ;  /* 0x0000000b16167212 */ /* 0x000fe200078ec0ff */
[----:B------:R1:W0:Y:S01]  /*07b0*/  @!UP1 SYNCS.EXCH.64 URZ, [UR6+0x48], UR4 ;  /* 0x00004804063f95b2 */ /* 0x0002220008000100 */
[----:B------:R-:W-:Y:S01]  /*07c0*/  NOP ;  /* 0x0000000000007918 */ /* 0x000fe20000000000 */
[----:B-12---:R-:W-:Y:S05]  /*07d0*/  @!P2 BRA `(.L_x_3) ;  /* 0x000000000008a947 */ /* 0x006fea0003800000 */
[----:B0---4-:R-:W-:Y:S01]  /*07e0*/  UCGABAR_ARV ;  /* 0x00000000000079c7 */ /* 0x011fe20008000000 */
[----:B------:R-:W-:Y:S05]  /*07f0*/  BRA `(.L_x_4) ;  /* 0x0000000000047947 */ /* 0x000fea0003800000 */
.L_x_3:
[----:B0---4-:R-:W-:Y:S01]  /*0800*/  NOP ;  /* 0x0000000000007918 */ /* 0x011fe20000000000 */
.L_x_4:
[----:B------:R-:W0:Y:S01]  /*0810*/  LDC R2, c[0x0][0x65c] ;  /* 0x00019700ff027b82 */ /* 0x000e220000000800 */
[----:B------:R-:W-:Y:S02]  /*0820*/  IMAD.U32 R10, RZ, RZ, UR8 ;  /* 0x00000008ff0a7e24 */ /* 0x000fe4000f8e00ff */
[----:B------:R-:W-:Y:S01]  /*0830*/  IMAD.MOV.U32 R11, RZ, RZ, RZ ;  /* 0x000000ffff0b7224 */ /* 0x000fe200078e00ff */
[----:B0-----:R-:W-:-:S04]  /*0840*/  ISETP.NE.AND P1, PT, R2, 0x1, PT ;  /* 0x000000010200780c */ /* 0x001fc80003f25270 */
[----:B------:R-:W-:-:S09]  /*0850*/  P2R R5, PR, RZ, 0x2 ;  /* 0x00000002ff057803 */ /* 0x000fd20000000000 */
[----:B------:R-:W0:Y:S01]  /*0860*/  @P1 LDC R17, c[0x0][0x10] ;  /* 0x00000400ff111b82 */ /* 0x000e220000000800 */
[----:B------:R-:W-:Y:S02]  /*0870*/  @P1 IMAD.MOV.U32 R5, RZ, RZ, RZ ;  /* 0x000000ffff051224 */ /* 0x000fe400078e00ff */
[----:B------:R-:W-:-:S05]  /*0880*/  @P1 IMAD.MOV.U32 R15, RZ, RZ, RZ ;  /* 0x000000ffff0f1224 */ /* 0x000fca00078e00ff */
[----:B------:R-:W1:Y:S01]  /*0890*/  @!P1 LDC R13, c[0x0][0xc] ;  /* 0x00000300ff0d9b82 */ /* 0x000e620000000800 */
[----:B------:R-:W-:Y:S01]  /*08a0*/  ULDC UR4, c[0x0][0xc] ;  /* 0x0000030000047ab9 */ /* 0x000fe20000000800 */
[----:B------:R-:W-:Y:S01]  /*08b0*/  ULDC UR5, c[0x0][0x10] ;  /* 0x0000040000057ab9 */ /* 0x000fe20000000800 */
[----:B------:R-:W-:Y:S01]  /*08c0*/  ULDC UR6, c[0x0][0x14] ;  /* 0x0000050000067ab9 */ /* 0x000fe20000000800 */
[----:B------:R-:W-:-:S04]  /*08d0*/  UIMAD.WIDE.U32 UR4, UR4, UR5, URZ ;  /* 0x00000005040472a5 */ /* 0x000fc8000f8e003f */
[----:B------:R-:W-:Y:S02]  /*08e0*/  UIMAD.WIDE.U32 UR36, UR4, UR6, URZ ;  /* 0x00000006042472a5 */ /* 0x000fe4000f8e003f */
[----:B------:R-:W-:-:S04]  /*08f0*/  UIMAD UR42, UR5, UR6, URZ ;  /* 0x00000006052a72a4 */ /* 0x000fc8000f8e023f */
[----:B------:R-:W-:Y:S01]  /*0900*/  UIADD3 UR42, UR37, UR42, URZ ;  /* 0x0000002a252a7290 */ /* 0x000fe2000fffe03f */
[----:B0-----:R-:W-:-:S04]  /*0910*/  @P1 IMAD.WIDE.U32 R16, R17, UR8, R4 ;  /* 0x0000000811101c25 */ /* 0x001fc8000f8e0004 */
[----:B------:R-:W-:Y:S02]  /*0920*/  @P1 IMAD.IADD R17, R17, 0x1, R15 ;  /* 0x0000000111111824 */ /* 0x000fe400078e020f */
[----:B-1----:R-:W-:-:S04]  /*0930*/  @!P1 IMAD.WIDE.U32 R10, R4, R13, R10 ;  /* 0x0000000d040a9225 */ /* 0x002fc800078e000a */
[----:B------:R-:W-:Y:S02]  /*0940*/  @!P1 IMAD.MOV.U32 R16, RZ, RZ, R10 ;  /* 0x000000ffff109224 */ /* 0x000fe400078e000a */
[----:B------:R-:W-:Y:S01]  /*0950*/  @!P1 IMAD.MOV.U32 R17, RZ, RZ, R11 ;  /* 0x000000ffff119224 */ /* 0x000fe200078e000b */
[----:B------:R-:W-:Y:S06]  /*0960*/  @!P2 BRA `(.L_x_5) ;  /* 0x00000000000ca947 */ /* 0x000fec0003800000 */
[----:B------:R-:W-:Y:S01]  /*0970*/  UCGABAR_WAIT ;  /* 0x0000000000007dc7 */ /* 0x000fe20008000000 */
[----:B------:R-:W-:Y:S01]  /*0980*/  CCTL.IVALL ;  /* 0x00000000ff00798f */ /* 0x000fe20002000000 */
[----:B------:R-:W-:Y:S05]  /*0990*/  BRA `(.L_x_6) ;  /* 0x0000000000047947 */ /* 0x000fea0003800000 */
.L_x_5:
[----:B------:R-:W-:Y:S06]  /*09a0*/  BAR.SYNC.DEFER_BLOCKING 0x0 ;  /* 0x0000000000007b1d */ /* 0x000fec0000010000 */
.L_x_6:
[----:B------:R-:W-:Y:S05]  /*09b0*/  @!P3 BRA `(.L_x_7) ;  /* 0x0000005c00a8b947 */ /* 0x000fea0003800000 */
[----:B------:R-:W-:-:S13]  /*09c0*/  ISETP.GT.U32.AND P0, PT, R8, 0x1, PT ;  /* 0x000000010800780c */ /* 0x000fda0003f04070 */
[----:B------:R-:W-:Y:S05]  /*09d0*/  @P0 EXIT ;  /* 0x000000000000094d */ /* 0x000fea0003800000 */
[----:B------:R-:W-:Y:S01]  /*09e0*/  ULDC.64 UR4, c[0x0][0x650] ;  /* 0x0001940000047ab9 */ /* 0x000fe20000000a00 */
[----:B------:R-:W-:Y:S01]  /*09f0*/  PRMT R3, RZ, 0x7610, R3 ;  /* 0x00007610ff037816 */ /* 0x000fe20000000003 */
[----:B------:R-:W-:Y:S01]  /*0a00*/  IMAD.MOV.U32 R103, RZ, RZ, -0x1 ;  /* 0xffffffffff677424 */ /* 0x000fe200078e00ff */
[----:B------:R-:W-:Y:S01]  /*0a10*/  ISETP.GE.U32.AND P0, PT, R16, UR4, PT ;  /* 0x0000000410007c0c */ /* 0x000fe2000bf06070 */
[----:B------:R-:W-:Y:S02]  /*0a20*/  IMAD.MOV.U32 R100, RZ, RZ, -0x1 ;  /* 0xffffffffff647424 */ /* 0x000fe400078e00ff */
[----:B------:R-:W-:Y:S01]  /*0a30*/  IMAD.MOV.U32 R101, RZ, RZ, -0x1 ;  /* 0xffffffffff657424 */ /* 0x000fe200078e00ff */
[----:B------:R-:W-:-:S13]  /*0a40*/  ISETP.GE.U32.AND.EX P0, PT, R17, UR5, PT, P0 ;  /* 0x0000000511007c0c */ /* 0x000fda000bf06100 */
[----:B------:R-:W-:Y:S05]  /*0a50*/  @P0 BRA `(.L_x_8) ;  /* 0x0000000400280947 */ /* 0x000fea0003800000 */
[----:B------:R-:W0:Y:S01]  /*0a60*/  LDC.64 R24, c[0x0][0x628] ;  /* 0x00018a00ff187b82 */ /* 0x000e220000000a00 */
[----:B------:R-:W-:Y:S02]  /*0a70*/  IMAD.MOV.U32 R10, RZ, RZ, R16 ;  /* 0x000000ffff0a7224 */ /* 0x000fe400078e0010 */
[----:B------:R-:W-:-:S05]  /*0a80*/  IMAD.MOV.U32 R11, RZ, RZ, R17 ;  /* 0x000000ffff0b7224 */ /* 0x000fca00078e0011 */
[----:B------:R-:W1:Y:S08]  /*0a90*/  LDC R8, c[0x0][0x630] ;  /* 0x00018c00ff087b82 */ /* 0x000e700000000800 */
[----:B------:R-:W2:Y:S01]  /*0aa0*/  LDC.64 R26, c[0x0][0x620] ;  /* 0x00018800ff1a7b82 */ /* 0x000ea20000000a00 */
[----:B0-----:R-:W-:-:S04]  /*0ab0*/  ISETP.NE.U32.AND P0, PT, R24, RZ, PT ;  /* 0x000000ff1800720c */ /* 0x001fc80003f05070 */
[----:B------:R-:W-:-:S13]  /*0ac0*/  ISETP.NE.AND.EX P0, PT, R25, RZ, PT, P0 ;  /* 0x000000ff1900720c */ /* 0x000fda0003f05300 */
[----:B-12---:R-:W-:Y:S05]  /*0ad0*/  @!P0 BRA `(.L_x_9) ;  /* 0x0000000000288947 */ /* 0x006fea0003800000 */
[----:B------:R-:W0:Y:S02]  /*0ae0*/  LDC R3, c[0x0][0x634] ;  /* 0x00018d00ff037b82 */ /* 0x000e240000000800 */
[----:B0-----:R-:W-:-:S05]  /*0af0*/  IADD3 R3, P0, R16, R3, RZ ;  /* 0x0000000310037210 */ /* 0x001fca0007f1e0ff */
[----:B------:R-:W-:-:S04]  /*0b00*/  IMAD.X R21, RZ, RZ, R17, P0 ;  /* 0x000000ffff157224 */ /* 0x000fc800000e0611 */
[----:B------:R-:W-:-:S04]  /*0b10*/  IMAD.WIDE.U32 R10, R21, R24, RZ ;  /* 0x00000018150a7225 */ /* 0x000fc800078e00ff */
[----:B------:R-:W-:-:S04]  /*0b20*/  IMAD.WIDE.U32 R12, P0, R3, R25, R10 ;  /* 0x00000019030c7225 */ /* 0x000fc8000780000a */
[----:B------:R-:W-:-:S04]  /*0b30*/  IMAD.WIDE.U32 R10, R3, R24, RZ ;  /* 0x00000018030a7225 */ /* 0x000fc800078e00ff */
[----:B------:R-:W-:Y:S01]  /*0b40*/  IMAD.X R15, RZ, RZ, RZ, P0 ;  /* 0x000000ffff0f7224 */ /* 0x000fe200000e06ff */
[----:B------:R-:W-:Y:S01]  /*0b50*/  IADD3 RZ, P0, R11, R12, RZ ;  /* 0x0000000c0bff7210 */ /* 0x000fe20007f1e0ff */
[----:B------:R-:W-:-:S04]  /*0b60*/  IMAD.MOV.U32 R14, RZ, RZ, R13 ;  /* 0x000000ffff0e7224 */ /* 0x000fc800078e000d */
[----:B------:R-:W-:-:S08]  /*0b70*/  IMAD.WIDE.U32.X R10, R21, R25, R14, P0 ;  /* 0x00000019150a7225 */ /* 0x000fd000000e040e */
.L_x_9:
[----:B------:R-:W0:Y:S01]  /*0b80*/  LDC.64 R30, c[0x0][0x640] ;  /* 0x00019000ff1e7b82 */ /* 0x000e220000000a00 */
[-CC-:B------:R-:W-:Y:S01]  /*0b90*/  SHF.R.U64 R101, R10, R8.reuse, R11.reuse ;  /* 0x000000080a657219 */ /* 0x180fe2000000120b */
[----:B------:R-:W-:Y:S01]  /*0ba0*/  IMAD R29, R9, R23, R4 ;  /* 0x00000017091d7224 */ /* 0x000fe200078e0204 */
[----:B------:R-:W-:Y:S01]  /*0bb0*/  SHF.R.U32.HI R3, RZ, R8, R11 ;  /* 0x00000008ff037219 */ /* 0x000fe2000001160b */
[----:B------:R-:W-:Y:S01]  /*0bc0*/  IMAD.MOV.U32 R23, RZ, RZ, 0x1 ;  /* 0x00000001ff177424 */ /* 0x000fe200078e00ff */
[----:B------:R-:W-:-:S03]  /*0bd0*/  IADD3 R5, P0, RZ, -R101, RZ ;  /* 0x80000065ff057210 */ /* 0x000fc60007f1e0ff */
[----:B------:R-:W1:Y:S02]  /*0be0*/  LDC R12, c[0x0][0x618] ;  /* 0x00018600ff0c7b82 */ /* 0x000e640000000800 */
[----:B------:R-:W-:Y:S02]  /*0bf0*/  IMAD.X R3, RZ, RZ, ~R3, P0 ;  /* 0x000000ffff037224 */ /* 0x000fe400000e0e03 */
[----:B------:R-:W-:-:S04]  /*0c00*/  IMAD.WIDE.U32 R10, R5, R26, R16 ;  /* 0x0000001a050a7225 */ /* 0x000fc800078e0010 */
[----:B------:R-:W2:Y:S01]  /*0c10*/  LDC R20, c[0x0][0x608] ;  /* 0x00018200ff147b82 */ /* 0x000ea20000000800 */
[----:B------:R-:W-:Y:S02]  /*0c20*/  IMAD R8, R3, R26, RZ ;  /* 0x0000001a03087224 */ /* 0x000fe400078e02ff */
[----:B------:R-:W-:Y:S02]  /*0c30*/  IMAD.MOV.U32 R3, RZ, RZ, -0x1 ;  /* 0xffffffffff037424 */ /* 0x000fe400078e00ff */
[----:B------:R-:W-:-:S03]  /*0c40*/  IMAD R5, R5, R27, R8 ;  /* 0x0000001b05057224 */ /* 0x000fc600078e0208 */
[----:B------:R-:W3:Y:S01]  /*0c50*/  LDC R28, c[0x0][0x658] ;  /* 0x00019600ff1c7b82 */ /* 0x000ee20000000800 */
[----:B------:R-:W-:Y:S01]  /*0c60*/  IMAD.IADD R5, R11, 0x1, R5 ;  /* 0x000000010b057824 */ /* 0x000fe200078e0205 */
[----:B0-----:R-:W-:-:S04]  /*0c70*/  ISETP.NE.U32.AND P0, PT, R30, RZ, PT ;  /* 0x000000ff1e00720c */ /* 0x001fc80003f05070 */
[----:B------:R-:W-:Y:S02]  /*0c80*/  ISETP.NE.AND.EX P0, PT, R31, RZ, PT, P0 ;  /* 0x000000ff1f00720c */ /* 0x000fe40003f05300 */
[----:B------:R-:W0:Y:S01]  /*0c90*/  LDC R24, c[0x0][0x600] ;  /* 0x00018000ff187b82 */ /* 0x000e220000000800 */
[-CC-:B-1----:R-:W-:Y:S02]  /*0ca0*/  SHF.R.U64 R14, R10, R12.reuse, R5.reuse ;  /* 0x0000000c0a0e7219 */ /* 0x182fe40000001205 */
[----:B------:R-:W-:-:S05]  /*0cb0*/  SHF.R.U32.HI R5, RZ, R12, R5 ;  /* 0x0000000cff057219 */ /* 0x000fca0000011605 */
[----:B------:R-:W1:Y:S01]  /*0cc0*/  LDC R15, c[0x0][0x648] ;  /* 0x00019200ff0f7b82 */ /* 0x000e620000000800 */
[-CC-:B--2---:R-:W-:Y:S02]  /*0cd0*/  SHF.R.U64 R27, R14, R20.reuse, R5.reuse ;  /* 0x000000140e1b7219 */ /* 0x184fe40000001205 */
[----:B------:R-:W-:-:S05]  /*0ce0*/  SHF.R.U32.HI R5, RZ, R20, R5 ;  /* 0x00000014ff057219 */ /* 0x000fca0000011605 */
[----:B------:R-:W2:Y:S01]  /*0cf0*/  LDC R21, c[0x0][0x638] ;  /* 0x00018e00ff157b82 */ /* 0x000ea20000000800 */
[-CC-:B---3--:R-:W-:Y:S02]  /*0d00*/  SHF.R.U64 R20, R27, R28.reuse, R5.reuse ;  /* 0x0000001c1b147219 */ /* 0x188fe40000001205 */
[-C--:B------:R-:W-:Y:S02]  /*0d10*/  SHF.L.U32 R3, R3, R28.reuse, RZ ;  /* 0x0000001c03037219 */ /* 0x080fe400000006ff */
[----:B------:R-:W-:Y:S01]  /*0d20*/  SHF.R.U32.HI R5, RZ, R28, R5 ;  /* 0x0000001cff057219 */ /* 0x000fe20000011605 */
[----:B------:R-:W-:Y:S01]  /*0d30*/  IMAD.MOV.U32 R4, RZ, RZ, R20 ;  /* 0x000000ffff047224 */ /* 0x000fe200078e0014 */
[----:B------:R-:W-:Y:S01]  /*0d40*/  LOP3.LUT R12, RZ, R3, RZ, 0x33, !PT ;  /* 0x00000003ff0c7212 */ /* 0x000fe200078e33ff */
[----:B------:R-:W3:Y:S01]  /*0d50*/  LDC R25, c[0x0][0x610] ;  /* 0x00018400ff197b82 */ /* 0x000ee20000000800 */
[----:B------:R-:W-:Y:S05]  /*0d60*/  @!P0 BRA `(.L_x_10) ;  /* 0x0000000000288947 */ /* 0x000fea0003800000 */
[----:B------:R-:W4:Y:S02]  /*0d70*/  LDC R3, c[0x0][0x64c] ;  /* 0x00019300ff037b82 */ /* 0x000f240000000800 */
[----:B----4-:R-:W-:-:S05]  /*0d80*/  IADD3 R3, P0, R20, R3, RZ ;  /* 0x0000000314037210 */ /* 0x010fca0007f1e0ff */
        /* <DEDUP_REMOVED lines=8> */
.L_x_10:
[----:B-1----:R-:W-:Y:S01]  /*0e10*/  SHF.R.U64 R4, R4, R15, R5 ;  /* 0x0000000f04047219 */ /* 0x002fe20000001205 */
[----:B0-----:R-:W-:Y:S01]  /*0e20*/  VIADD R5, R24, 0xffffffff ;  /* 0xffffffff18057836 */ /* 0x001fe20000000000 */
[----:B------:R-:W-:Y:S02]  /*0e30*/  SHF.L.U32 R3, R23, R28, RZ ;  /* 0x0000001c17037219 */ /* 0x000fe400000006ff */
[----:B------:R-:W-:Y:S01]  /*0e40*/  LOP3.LUT R12, R27, R12, RZ, 0xc0, !PT ;  /* 0x0000000c1b0c7212 */ /* 0x000fe200078ec0ff */
[----:B------:R-:W-:Y:S01]  /*0e50*/  IMAD.MOV R8, RZ, RZ, -R4 ;  /* 0x000000ffff087224 */ /* 0x000fe200078e0a04 */
[----:B------:R-:W-:Y:S02]  /*0e60*/  SEL R6, R6, R29, !P1 ;  /* 0x0000001d06067207 */ /* 0x000fe40004800000 */
[----:B------:R-:W-:Y:S01]  /*0e70*/  LOP3.LUT R5, R14, R5, RZ, 0xc0, !PT ;  /* 0x000000050e057212 */ /* 0x000fe200078ec0ff */
[----:B------:R-:W-:Y:S02]  /*0e80*/  IMAD R9, R3, R4, R12 ;  /* 0x0000000403097224 */ /* 0x000fe400078e020c */
[----:B--2---:R-:W-:-:S02]  /*0e90*/  IMAD R3, R8, R21, R20 ;  /* 0x0000001508037224 */ /* 0x004fc400078e0214 */
[----:B---3--:R-:W-:Y:S02]  /*0ea0*/  IMAD R6, R9, R25, R6 ;  /* 0x0000001909067224 */ /* 0x008fe400078e0206 */
[----:B------:R-:W-:Y:S02]  /*0eb0*/  IMAD R103, R3, R24, R5 ;  /* 0x0000001803677224 */ /* 0x000fe400078e0205 */
[----:B------:R-:W-:-:S03]  /*0ec0*/  IMAD.MOV.U32 R4, RZ, RZ, 0x1 ;  /* 0x00000001ff047424 */ /* 0x000fc600078e00ff */
[----:B------:R-:W-:Y:S02]  /*0ed0*/  SEL R100, R103, R6, !P1 ;  /* 0x0000000667647207 */ /* 0x000fe40004800000 */
[----:B------:R-:W-:Y:S02]  /*0ee0*/  PRMT R3, R4, 0x7610, R3 ;  /* 0x0000761004037816 */ /* 0x000fe40000000003 */
[----:B------:R-:W-:-:S07]  /*0ef0*/  SEL R103, R6, R103, !P1 ;  /* 0x0000006706677207 */ /* 0x000fce0004800000 */
.L_x_8:
[----:B------:R-:W-:-:S08]  /*0f00*/  NOP ;  /* 0x0000000000007918 */ /* 0x000fd00000000000 */
[----:B------:R-:W0:Y:S02]  /*0f10*/  USETMAXREG.TRY_ALLOC.CTAPOOL UP0, 0xe8 ;  /* 0x000000e8000079c8 */ /* 0x000e240008000600 */
[----:B0-----:R-:W-:-:S13]  /*0f20*/  PLOP3.LUT P0, PT, PT, PT, UP0, 0x80, 0x0 ;  /* 0x000000000000781c */ /* 0x001fda0003f0f008 */
[----:B------:R-:W-:Y:S05]  /*0f30*/  @!P0 BRA `(.L_x_8) ;  /* 0xfffffffc00f08947 */ /* 0x000fea000383ffff */
[----:B------:R-:W-:Y:S01]  /*0f40*/  ULDC.64 UR4, c[0x0][0x598] ;  /* 0x0001660000047ab9 */ /* 0x000fe20000000a00 */
[----:B------:R-:W-:Y:S01]  /*0f50*/  ULDC.64 UR38, c[0x0][0x208] ;  /* 0x0000820000267ab9 */ /* 0x000fe20000000a00 */
[----:B------:R-:W-:-:S04]  /*0f60*/  ISETP.NE.U32.AND P0, PT, RZ, UR4, PT ;  /* 0x00000004ff007c0c */ /* 0x000fc8000bf05070 */
[----:B------:R-:W-:-:S13]  /*0f70*/  ISETP.NE.AND.EX P0, PT, RZ, UR5, PT, P0 ;  /* 0x00000005ff007c0c */ /* 0x000fda000bf05300 */
[----:B------:R-:W-:Y:S05]  /*0f80*/  @!P0 BRA `(.L_x_11) ;  /* 0x00000000001c8947 */ /* 0x000fea0003800000 */
[----:B------:R-:W0:Y:S02]  /*0f90*/  LDC.64 R4, c[0x0][0x598] ;  /* 0x00016600ff047b82 */ /* 0x000e240000000a00 */
[----:B0-----:R-:W2:Y:S02]  /*0fa0*/  LDG.E.64 R4, desc[UR38][R4.64] ;  /* 0x0000002604047981 */ /* 0x001ea4000c1e1b00 */
[----:B--2---:R-:W-:-:S04]  /*0fb0*/  ISETP.NE.U32.AND P0, PT, R4, RZ, PT ;  /* 0x000000ff0400720c */ /* 0x004fc80003f05070 */
[----:B------:R-:W-:-:S13]  /*0fc0*/  ISETP.NE.AND.EX P0, PT, R5, RZ, PT, P0 ;  /* 0x000000ff0500720c */ /* 0x000fda0003f05300 */
[----:B------:R-:W-:Y:S05]  /*0fd0*/  @!P0 BRA `(.L_x_11) ;  /* 0x0000000000088947 */ /* 0x000fea0003800000 */
[----:B------:R0:W5:Y:S01]  /*0fe0*/  LD.E R23, desc[UR38][R4.64] ;  /* 0x0000002604177980 */ /* 0x000162000c101900 */
[----:B------:R-:W-:Y:S05]  /*0ff0*/  BRA `(.L_x_12) ;  /* 0x0000000000247947 */ /* 0x000fea0003800000 */
.L_x_11:
[----:B------:R-:W-:Y:S02]  /*1000*/  ULDC.64 UR4, c[0x0][0x588] ;  /* 0x0001620000047ab9 */ /* 0x000fe40000000a00 */
[----:B------:R-:W-:-:S04]  /*1010*/  ISETP.NE.U32.AND P0, PT, RZ, UR4, PT ;  /* 0x00000004ff007c0c */ /* 0x000fc8000bf05070 */
[----:B------:R-:W-:-:S13]  /*1020*/  ISETP.NE.AND.EX P0, PT, RZ, UR5, PT, P0 ;  /* 0x00000005ff007c0c */ /* 0x000fda000bf05300 */
[----:B------:R-:W-:Y:S05]  /*1030*/  @!P0 BRA `(.L_x_13) ;  /* 0x00000000000c8947 */ /* 0x000fea0003800000 */
[----:B------:R-:W0:Y:S02]  /*1040*/  LDC.64 R4, c[0x0][0x588] ;  /* 0x00016200ff047b82 */ /* 0x000e240000000a00 */
[----:B0-----:R1:W5:Y:S01]  /*1050*/  LDG.E R23, desc[UR38][R4.64] ;  /* 0x0000002604177981 */ /* 0x001362000c1e1900 */
[----:B------:R-:W-:Y:S05]  /*1060*/  BRA `(.L_x_12) ;  /* 0x0000000000087947 */ /* 0x000fea0003800000 */
.L_x_13:
[----:B------:R-:W-:Y:S02]  /*1070*/  ULDC UR4, c[0x0][0x580] ;  /* 0x0001600000047ab9 */ /* 0x000fe40000000800 */
[----:B------:R-:W-:-:S07]  /*1080*/  IMAD.U32 R23, RZ, RZ, UR4 ;  /* 0x00000004ff177e24 */ /* 0x000fce000f8e00ff */
.L_x_12:
[----:B------:R-:W-:Y:S02]  /*1090*/  ULDC.64 UR4, c[0x0][0x5a0] ;  /* 0x0001680000047ab9 */ /* 0x000fe40000000a00 */
[----:B------:R-:W-:-:S04]  /*10a0*/  ISETP.NE.U32.AND P0, PT, RZ, UR4, PT ;  /* 0x00000004ff007c0c */ /* 0x000fc8000bf05070 */
[----:B------:R-:W-:-:S13]  /*10b0*/  ISETP.NE.AND.EX P0, PT, RZ, UR5, PT, P0 ;  /* 0x00000005ff007c0c */ /* 0x000fda000bf05300 */
[----:B------:R-:W-:Y:S05]  /*10c0*/  @!P0 BRA `(.L_x_14) ;  /* 0x00000000001c8947 */ /* 0x000fea0003800000 */
[----:B01----:R-:W0:Y:S02]  /*10d0*/  LDC.64 R4, c[0x0][0x5a0] ;  /* 0x00016800ff047b82 */ /* 0x003e240000000a00 */
[----:B0-----:R-:W2:Y:S02]  /*10e0*/  LDG.E.64 R4, desc[UR38][R4.64] ;  /* 0x0000002604047981 */ /* 0x001ea4000c1e1b00 */
[----:B--2---:R-:W-:-:S04]  /*10f0*/  ISETP.NE.U32.AND P0, PT, R4, RZ, PT ;  /* 0x000000ff0400720c */ /* 0x004fc80003f05070 */
[----:B------:R-:W-:-:S13]  /*1100*/  ISETP.NE.AND.EX P0, PT, R5, RZ, PT, P0 ;  /* 0x000000ff0500720c */ /* 0x000fda0003f05300 */
[----:B------:R-:W-:Y:S05]  /*1110*/  @!P0 BRA `(.L_x_14) ;  /* 0x0000000000088947 */ /* 0x000fea0003800000 */
[----:B------:R0:W5:Y:S01]  /*1120*/  LD.E R90, desc[UR38][R4.64] ;  /* 0x00000026045a7980 */ /* 0x000162000c101900 */
[----:B------:R-:W-:Y:S05]  /*1130*/  BRA `(.L_x_15) ;  /* 0x0000000000247947 */ /* 0x000fea0003800000 */
.L_x_14:
[----:B------:R-:W-:Y:S02]  /*1140*/  ULDC.64 UR4, c[0x0][0x590] ;  /* 0x0001640000047ab9 */ /* 0x000fe40000000a00 */
[----:B------:R-:W-:-:S04]  /*1150*/  ISETP.NE.U32.AND P0, PT, RZ, UR4, PT ;  /* 0x00000004ff007c0c */ /* 0x000fc8000bf05070 */
[----:B------:R-:W-:-:S13]  /*1160*/  ISETP.NE.AND.EX P0, PT, RZ, UR5, PT, P0 ;  /* 0x00000005ff007c0c */ /* 0x000fda000bf05300 */
[----:B------:R-:W-:Y:S05]  /*1170*/  @!P0 BRA `(.L_x_16) ;  /* 0x00000000000c8947 */ /* 0x000fea0003800000 */
[----:B------:R-:W2:Y:S02]  /*1180*/  LDC.64 R90, c[0x0][0x590] ;  /* 0x00016400ff5a7b82 */ /* 0x000ea40000000a00 */
[----:B--2---:R2:W5:Y:S01]  /*1190*/  LDG.E R90, desc[UR38][R90.64] ;  /* 0x000000265a5a7981 */ /* 0x004562000c1e1900 */
[----:B------:R-:W-:Y:S05]  /*11a0*/  BRA `(.L_x_15) ;  /* 0x0000000000087947 */ /* 0x000fea0003800000 */
.L_x_16:
[----:B------:R-:W-:Y:S02]  /*11b0*/  ULDC UR4, c[0x0][0x584] ;  /* 0x0001610000047ab9 */ /* 0x000fe40000000800 */
[----:B------:R-:W-:-:S07]  /*11c0*/  IMAD.U32 R90, RZ, RZ, UR4 ;  /* 0x00000004ff5a7e24 */ /* 0x000fce000f8e00ff */
.L_x_15:
[----:B------:R-:W-:-:S13]  /*11d0*/  LOP3.LUT P0, RZ, R3, 0xff, RZ, 0xc0, !PT ;  /* 0x000000ff03ff7812 */ /* 0x000fda000780c0ff */
[----:B------:R-:W-:Y:S05]  /*11e0*/  @!P0 EXIT ;  /* 0x000000000000894d */ /* 0x000fea0003800000 */
[----:B------:R-:W3:Y:S01]  /*11f0*/  LDC R93, c[0x0][0x658] ;  /* 0x00019600ff5d7b82 */ /* 0x000ee20000000800 */
[----:B------:R-:W-:Y:S01]  /*1200*/  LOP3.LUT R7, R7, 0x1, RZ, 0xc0, !PT ;  /* 0x0000000107077812 */ /* 0x000fe200078ec0ff */
[----:B------:R-:W-:Y:S01]  /*1210*/  ULDC.64 UR6, c[0x0][0x288] ;  /* 0x0000a20000067ab9 */ /* 0x000fe20000000a00 */
[----:B------:R-:W-:Y:S01]  /*1220*/  SHF.R.U32.HI R3, RZ, 0x2, R95 ;  /* 0x00000002ff037819 */ /* 0x000fe2000001165f */
[----:B------:R-:W-:Y:S01]  /*1230*/  UIADD3 UR4, UR7, 0x3f, URZ ;  /* 0x0000003f07047890 */ /* 0x000fe2000fffe03f */
[----:B------:R-:W-:Y:S01]  /*1240*/  SHF.R.U32.HI R0, RZ, 0x1, R0 ;  /* 0x00000001ff007819 */ /* 0x000fe20000011600 */
[----:B------:R-:W-:Y:S01]  /*1250*/  IMAD.SHL.U32 R88, R7, 0x40, RZ ;  /* 0x0000004007587824 */ /* 0x000fe200078e00ff */
[----:B------:R-:W-:Y:S01]  /*1260*/  LOP3.LUT R3, R3, 0x7, RZ, 0xc0, !PT ;  /* 0x0000000703037812 */ /* 0x000fe200078ec0ff */
[----:B------:R-:W4:Y:S01]  /*1270*/  LDC.64 R8, c[0x0][0x5c8] ;  /* 0x00017200ff087b82 */ /* 0x000f220000000a00 */
[----:B------:R-:W-:Y:S01]  /*1280*/  USHF.R.S32.HI UR5, URZ, 0x1f, UR4 ;  /* 0x0000001f3f057899 */ /* 0x000fe20008011404 */
[----:B------:R-:W-:Y:S01]  /*1290*/  LOP3.LUT R0, R0, 0x30, RZ, 0xc0, !PT ;  /* 0x0000003000007812 */ /* 0x000fe200078ec0ff */
[----:B------:R-:W-:Y:S01]  /*12a0*/  IMAD.MOV.U32 R6, RZ, RZ, 0x1 ;  /* 0x00000001ff067424 */ /* 0x000fe200078e00ff */
[--C-:B------:R-:W-:Y:S01]  /*12b0*/  LOP3.LUT R88, R88, 0x40, R3.reuse, 0xe2, !PT ;  /* 0x0000004058587812 */ /* 0x100fe200078ee203 */
[----:B------:R-:W-:Y:S01]  /*12c0*/  ULEA.HI UR5, UR5, UR4, URZ, 0x6 ;  /* 0x0000000405057291 */ /* 0x000fe2000f8f303f */
[-C--:B01----:R-:W-:Y:S01]  /*12d0*/  IADD3 R4, RZ, -R0.reuse, -R3 ;  /* 0x80000000ff047210 */ /* 0x083fe20007ffe803 */
[----:B------:R-:W-:Y:S01]  /*12e0*/  IMAD.U32 R5, RZ, RZ, UR6 ;  /* 0x00000006ff057e24 */ /* 0x000fe2000f8e00ff */
[----:B------:R-:W0:Y:S01]  /*12f0*/  LDC R97, c[0x0][0x600] ;  /* 0x00018000ff617b82 */ /* 0x000e220000000800 */
[----:B------:R-:W-:Y:S01]  /*1300*/  LOP3.LUT R88, R88, R0, RZ, 0xfc, !PT ;  /* 0x0000000058587212 */ /* 0x000fe200078efcff */
[----:B------:R-:W-:Y:S01]  /*1310*/  IMAD.MOV.U32 R0, RZ, RZ, -0x1 ;  /* 0xffffffffff007424 */ /* 0x000fe200078e00ff */
[----:B------:R-:W-:Y:S01]  /*1320*/  USHF.R.S32.HI UR43, URZ, 0x6, UR5 ;  /* 0x000000063f2b7899 */ /* 0x000fe20008011405 */
[----:B------:R-:W-:Y:S01]  /*1330*/  LOP3.LUT R94, R95, 0x3, RZ, 0xc0, !PT ;  /* 0x000000035f5e7812 */ /* 0x000fe200078ec0ff */
[----:B------:R-:W-:Y:S01]  /*1340*/  IMAD R4, R7, -0x40, R4 ;  /* 0xffffffc007047824 */ /* 0x000fe200078e0204 */
[C---:B------:R-:W-:Y:S01]  /*1350*/  LOP3.LUT R96, R95.reuse, 0x80, RZ, 0xc0, !PT ;  /* 0x000000805f607812 */ /* 0x040fe200078ec0ff */
[----:B------:R-:W-:Y:S01]  /*1360*/  UISETP.LT.AND UP0, UPT, UR43, 0x1, UPT ;  /* 0x000000012b00788c */ /* 0x000fe2000bf01270 */
[-C--:B---3--:R-:W-:Y:S01]  /*1370*/  SHF.L.U32 R0, R0, R93.reuse, RZ ;  /* 0x0000005d00007219 */ /* 0x088fe200000006ff */
[----:B------:R-:W-:Y:S01]  /*1380*/  ULDC UR4, c[0x0][0x284] ;  /* 0x0000a10000047ab9 */ /* 0x000fe20000000800 */
[----:B------:R-:W-:Y:S01]  /*1390*/  IMAD R94, R94, -0x2, R5 ;  /* 0xfffffffe5e5e7824 */ /* 0x000fe200078e0205 */
[----:B------:R-:W-:Y:S01]  /*13a0*/  USEL UR44, UR43, 0x1, UP0 ;  /* 0x000000012b2c7887 */ /* 0x000fe20008000000 */
[----:B------:R-:W-:Y:S01]  /*13b0*/  SHF.L.U32 R93, R6, R93, RZ ;  /* 0x0000005d065d7219 */ /* 0x000fe200000006ff */
[----:B------:R-:W-:Y:S01]  /*13c0*/  IMAD.SHL.U32 R95, R95, 0x2, RZ ;  /* 0x000000025f5f7824 */ /* 0x000fe200078e00ff */
[----:B------:R-:W-:Y:S01]  /*13d0*/  LOP3.LUT R102, R18, 0x1, RZ, 0xfc, !PT ;  /* 0x0000000112667812 */ /* 0x000fe200078efcff */
[----:B------:R-:W-:Y:S01]  /*13e0*/  VIADD R99, R4, UR4 ;  /* 0x0000000404637c36 */ /* 0x000fe20008000000 */
[C---:B----4-:R-:W-:Y:S01]  /*13f0*/  SHF.L.U64.HI R92, R8.reuse, 0x3, R9 ;  /* 0x00000003085c7819 */ /* 0x050fe20000010209 */
[----:B--2---:R-:W-:Y:S01]  /*1400*/  IMAD.SHL.U32 R91, R8, 0x8, RZ ;  /* 0x00000008085b7824 */ /* 0x004fe200078e00ff */
[----:B------:R-:W-:Y:S01]  /*1410*/  SHF.R.U32.HI R96, RZ, 0x7, R96 ;  /* 0x00000007ff607819 */ /* 0x000fe20000011660 */
[----:B------:R-:W-:Y:S01]  /*1420*/  IMAD.MOV.U32 R89, RZ, RZ, RZ ;  /* 0x000000ffff597224 */ /* 0x000fe200078e00ff */
[----:B------:R-:W-:Y:S01]  /*1430*/  LOP3.LUT R98, RZ, R0, RZ, 0x33, !PT ;  /* 0x00000000ff627212 */ /* 0x000fe200078e33ff */
[----:B------:R-:W-:Y:S01]  /*1440*/  UIADD3 UR44, UR43, -UR44, URZ ;  /* 0x8000002c2b2c7290 */ /* 0x000fe2000fffe03f */
[----:B------:R-:W-:Y:S01]  /*1450*/  UMOV UR40, URZ ;  /* 0x0000003f00287c82 */ /* 0x000fe20008000000 */
[----:B0-----:R-:W-:Y:S01]  /*1460*/  VIADD R97, R97, 0xffffffff ;  /* 0xffffffff61617836 */ /* 0x001fe20000000000 */
[----:B------:R-:W-:-:S09]  /*1470*/  UMOV UR41, URZ ;  /* 0x0000003f00297c82 */ /* 0x000fd20008000000 */
.L_x_162:
[----:B0-----:R-:W0:Y:S01]  /*1480*/  SHFL.IDX PT, R0, R96, RZ, 0x1f ;  /* 0x00001fff60007589 */ /* 0x001e2200000e0000 */
[----:B-1----:R-:W1:Y:S01]  /*1490*/  S2UR UR7, SR_CgaCtaId ;  /* 0x00000000000779c3 */ /* 0x002e620000008800 */
[----:B------:R-:W-:Y:S01]  /*14a0*/  UMOV UR6, 0x400 ;  /* 0x0000040000067882 */ /* 0x000fe20000000000 */
[----:B0-----:R-:W-:Y:S01]  /*14b0*/  R2UR UR4, R0 ;  /* 0x00000000000472ca */ /* 0x001fe200000e0000 */
[----:B-1----:R-:W-:-:S12]  /*14c0*/  ULEA UR6, UR7, UR6, 0x18 ;  /* 0x0000000607067291 */ /* 0x002fd8000f8ec03f */
[----:B------:R-:W-:-:S04]  /*14d0*/  ULEA.HI UR5, UR4, UR4, URZ, 0x1 ;  /* 0x0000000404057291 */ /* 0x000fc8000f8f083f */
[----:B------:R-:W-:-:S04]  /*14e0*/  ULOP3.LUT UR5, UR5, 0x7fffe, URZ, 0xc0, !UPT ;  /* 0x0007fffe05057892 */ /* 0x000fc8000f8ec03f */
[----:B------:R-:W-:-:S03]  /*14f0*/  UIADD3 UR5, UR4, -UR5, URZ ;  /* 0x8000000504057290 */ /* 0x000fc6000fffe03f */
[----:B------:R-:W-:Y:S01]  /*1500*/  ULDC UR4, c[0x0][0x28c] ;  /* 0x0000a30000047ab9 */ /* 0x000fe20000000800 */
[----:B------:R-:W-:Y:S01]  /*1510*/  ULEA UR5, UR5, UR6, 0xd ;  /* 0x0000000605057291 */ /* 0x000fe2000f8e683f */
[----:B------:R-:W-:-:S03]  /*1520*/  ISETP.LT.AND P0, PT, RZ, UR4, PT ;  /* 0x00000004ff007c0c */ /* 0x000fc6000bf01270 */
[----:B------:R-:W-:-:S04]  /*1530*/  UIADD3 UR5, UR5, 0x100, URZ ;  /* 0x0000010005057890 */ /* 0x000fc8000fffe03f */
[----:B------:R-:W-:-:S04]  /*1540*/  USHF.R.U32.HI UR5, URZ, 0x4, UR5 ;  /* 0x000000043f057899 */ /* 0x000fc80008011605 */
[----:B------:R-:W-:-:S04]  /*1550*/  ULOP3.LUT UR5, UR5, 0x3fff, URZ, 0xc0, !UPT ;  /* 0x00003fff05057892 */ /* 0x000fc8000f8ec03f */
[----:B------:R-:W-:Y:S01]  /*1560*/  ULOP3.LUT UR45, UR5, 0x10000, URZ, 0xfc, !UPT ;  /* 0x00010000052d7892 */ /* 0x000fe2000f8efc3f */
[----:B--2345:R-:W-:Y:S11]  /*1570*/  @P0 BRA `(.L_x_17) ;  /* 0x0000000000400947 */ /* 0x03cff60003800000 */
[----:B------:R-:W-:Y:S01]  /*1580*/  MOV R0, 0x0 ;  /* 0x0000000000007802 */ /* 0x000fe20000000f00 */
[----:B------:R-:W-:Y:S01]  /*1590*/  ULDC.64 UR4, c[0x4][0x68] ;  /* 0x01001a0000047ab9 */ /* 0x000fe20000000a00 */
[----:B------:R-:W-:Y:S01]  /*15a0*/  ULDC.64 UR6, c[0x4][0x8] ;  /* 0x0100020000067ab9 */ /* 0x000fe20000000a00 */
[----:B------:R-:W-:Y:S01]  /*15b0*/  IMAD.U32 R4, RZ, RZ, UR4 ;  /* 0x00000004ff047e24 */ /* 0x000fe2000f8e00ff */
[----:B------:R0:W1:Y:S01]  /*15c0*/  LDC.64 R14, c[0x4][R0] ;  /* 0x01000000000e7b82 */ /* 0x0000620000000a00 */
[----:B------:R-:W-:Y:S01]  /*15d0*/  IMAD.U32 R5, RZ, RZ, UR5 ;  /* 0x00000005ff057e24 */ /* 0x000fe2000f8e00ff */
[----:B------:R-:W-:Y:S01]  /*15e0*/  ULDC.64 UR4, c[0x4][0x70] ;  /* 0x01001c0000047ab9 */ /* 0x000fe20000000a00 */
[----:B------:R-:W-:Y:S02]  /*15f0*/  IMAD.U32 R10, RZ, RZ, UR6 ;  /* 0x00000006ff0a7e24 */ /* 0x000fe4000f8e00ff */
[----:B------:R-:W-:Y:S02]  /*1600*/  IMAD.U32 R6, RZ, RZ, UR4 ;  /* 0x00000004ff067e24 */ /* 0x000fe4000f8e00ff */
[----:B------:R-:W-:-:S02]  /*1610*/  IMAD.U32 R7, RZ, RZ, UR5 ;  /* 0x00000005ff077e24 */ /* 0x000fc4000f8e00ff */
[----:B------:R-:W-:Y:S02]  /*1620*/  IMAD.U32 R11, RZ, RZ, UR7 ;  /* 0x00000007ff0b7e24 */ /* 0x000fe4000f8e00ff */
[----:B------:R-:W-:Y:S02]  /*1630*/  IMAD.MOV.U32 R8, RZ, RZ, 0x1e1 ;  /* 0x000001e1ff087424 */ /* 0x000fe400078e00ff */
[----:B------:R-:W-:Y:S02]  /*1640*/  IMAD.MOV.U32 R12, RZ, RZ, 0x1 ;  /* 0x00000001ff0c7424 */ /* 0x000fe400078e00ff */
[----:B0-----:R-:W-:-:S07]  /*1650*/  IMAD.MOV.U32 R13, RZ, RZ, RZ ;  /* 0x000000ffff0d7224 */ /* 0x001fce00078e00ff */
[----:B------:R-:W-:-:S07]  /*1660*/  LEPC R20, `(.L_x_17) ;  /* 0x000000001014794e */ /* 0x000fce0000000000 */
[----:B-1---5:R-:W-:Y:S05]  /*1670*/  CALL.ABS.NOINC R14 ;  /* 0x000000000e007343 */ /* 0x022fea0003c00000 */
.L_x_17:
[----:B------:R-:W-:-:S13]  /*1680*/  ISETP.NE.AND P0, PT, R102, 0x3, PT ;  /* 0x000000036600780c */ /* 0x000fda0003f05270 */
[----:B------:R-:W-:Y:S05]  /*1690*/  @!P0 BRA `(.L_x_18) ;  /* 0x0000000000048947 */ /* 0x000fea0003800000 */
[----:B------:R-:W-:Y:S01]  /*16a0*/  BPT.TRAP 0x1 ;  /* 0x000000040000795c */ /* 0x000fe20000300000 */
.L_x_18:
[----:B------:R-:W0:Y:S01]  /*16b0*/  S2UR UR5, SR_CgaCtaId ;  /* 0x00000000000579c3 */ /* 0x000e220000008800 */
[----:B------:R-:W-:Y:S01]  /*16c0*/  UMOV UR4, 0x400 ;  /* 0x0000040000047882 */ /* 0x000fe20000000000 */
[----:B------:R-:W-:Y:S02]  /*16d0*/  IMAD.U32 R0, RZ, RZ, UR40 ;  /* 0x00000028ff007e24 */ /* 0x000fe4000f8e00ff */
[----:B------:R-:W-:-:S03]  /*16e0*/  IMAD.U32 R3, RZ, RZ, UR41 ;  /* 0x00000029ff037e24 */ /* 0x000fc6000f8e00ff */
[----:B------:R-:W-:Y:S01]  /*16f0*/  SHF.L.U32 R0, R0, 0x1f, RZ ;  /* 0x0000001f00007819 */ /* 0x000fe200000006ff */
[----:B0-----:R-:W-:-:S06]  /*1700*/  ULEA UR4, UR5, UR4, 0x18 ;  /* 0x0000000405047291 */ /* 0x001fcc000f8ec03f */
[----:B------:R-:W-:-:S04]  /*1710*/  IMAD.U32 R6, RZ, RZ, UR4 ;  /* 0x00000004ff067e24 */ /* 0x000fc8000f8e00ff */
[----:B------:R-:W-:-:S04]  /*1720*/  IMAD R3, R3, 0x8, R6 ;  /* 0x0000000803037824 */ /* 0x000fc800078e0206 */
[----:B------:R0:W1:Y:S01]  /*1730*/  SYNCS.PHASECHK.TRANS64.TRYWAIT P1, [R3+URZ], R0 ;  /* 0x00000000030075a7 */ /* 0x000062000802017f */
[----:B------:R-:W-:Y:S05]  /*1740*/  @!P0 BRA `(.L_x_19) ;  /* 0x0000000000048947 */ /* 0x000fea0003800000 */
[----:B------:R-:W-:Y:S01]  /*1750*/  BPT.TRAP 0x1 ;  /* 0x000000040000795c */ /* 0x000fe20000300000 */
.L_x_19:
[----:B------:R-:W-:-:S05]  /*1760*/  IMAD.U32 R4, RZ, RZ, UR44 ;  /* 0x0000002cff047e24 */ /* 0x000fca000f8e00ff */
[----:B------:R-:W-:Y:S01]  /*1770*/  ISETP.GE.AND P2, PT, R4, 0x1, PT ;  /* 0x000000010400780c */ /* 0x000fe20003f46270 */
[----:B-1----:R-:W-:-:S12]  /*1780*/  @P1 BRA `(.L_x_20) ;  /* 0x0000000000081947 */ /* 0x002fd80003800000 */
[----:B------:R-:W1:Y:S02]  /*1790*/  SYNCS.PHASECHK.TRANS64.TRYWAIT P1, [R3+URZ], R0 ;  /* 0x00000000030075a7 */ /* 0x000e64000802017f */
[----:B-1----:R-:W-:Y:S05]  /*17a0*/  @!P1 BRA `(.L_x_21) ;  /* 0x0000006400a89947 */ /* 0x002fea0003800000 */
.L_x_20:
[----:B------:R-:W-:Y:S05]  /*17b0*/  WARPSYNC.ALL ;  /* 0x0000000000007948 */ /* 0x000fea0003800000 */
[----:B------:R-:W-:Y:S01]  /*17c0*/  R2UR UR4, R6 ;  /* 0x00000000060472ca */ /* 0x000fe200000e0000 */
[----:B------:R-:W-:Y:S01]  /*17d0*/  ULEA UR5, UR41, UR45, 0xa ;  /* 0x0000002d29057291 */ /* 0x000fe2000f8e503f */
[----:B------:R-:W-:Y:S01]  /*17e0*/  WARPGROUP.ARRIVE ;  /* 0x00000000000079c5 */ /* 0x000fe20000000000 */
[----:B------:R-:W-:Y:S01]  /*17f0*/  UMOV UR9, 0x40000040 ;  /* 0x4000004000097882 */ /* 0x000fe20000000000 */
[----:B------:R-:W-:-:S04]  /*1800*/  UMOV UR11, 0x40000040 ;  /* 0x40000040000b7882 */ /* 0x000fc80000000000 */
[----:B------:R-:W-:-:S05]  /*1810*/  UMOV UR8, UR5 ;  /* 0x0000000500087c82 */ /* 0x000fca0008000000 */
[----:B------:R-:W-:-:S04]  /*1820*/  UIADD3 UR4, UR4, 0xc100, URZ ;  /* 0x0000c10004047890 */ /* 0x000fc8000fffe03f */
[----:B------:R-:W-:-:S04]  /*1830*/  USHF.R.U32.HI UR4, URZ, 0x4, UR4 ;  /* 0x000000043f047899 */ /* 0x000fc80008011604 */
[----:B------:R-:W-:-:S04]  /*1840*/  ULOP3.LUT UR4, UR4, 0x3fff, URZ, 0xc0, !UPT ;  /* 0x00003fff04047892 */ /* 0x000fc8000f8ec03f */
[----:B------:R-:W-:-:S04]  /*1850*/  ULOP3.LUT UR4, UR4, 0x10000, URZ, 0xfc, !UPT ;  /* 0x0001000004047892 */ /* 0x000fc8000f8efc3f */
[----:B------:R-:W-:-:S07]  /*1860*/  ULEA UR6, UR41, UR4, 0xa ;  /* 0x0000000429067291 */ /* 0x000fce000f8e503f */
[----:B------:R-:W-:Y:S02]  /*1870*/  UMOV UR10, UR6 ;  /* 0x00000006000a7c82 */ /* 0x000fe40008000000 */
[----:B------:R-:W-:Y:S01]  /*1880*/  HGMMA.64x128x16.F32 R24, gdesc[UR8], RZ, !UPT, gsb0 ;  /* 0x01e00000081879f0 */ /* 0x000fe2000c0008ff */
[----:B------:R-:W-:Y:S02]  /*1890*/  UIADD3 UR8, UR5, 0x2, URZ ;  /* 0x0000000205087890 */ /* 0x000fe4000fffe03f */
[----:B------:R-:W-:Y:S01]  /*18a0*/  UIADD3 UR10, UR6, 0x2, URZ ;  /* 0x00000002060a7890 */ /* 0x000fe2000fffe03f */
[----:B------:R-:W-:Y:S01]  /*18b0*/  UMOV UR9, 0x40000040 ;  /* 0x4000004000097882 */ /* 0x000fe20000000000 */
[----:B------:R-:W-:Y:S01]  /*18c0*/  UMOV UR11, 0x40000040 ;  /* 0x40000040000b7882 */ /* 0x000fe20000000000 */
[----:B------:R-:W-:Y:S02]  /*18d0*/  WARPGROUP.DEPBAR.LE gsb0, 0x0 ;  /* 0x00008000000079c5 */ /* 0x000fe40000010000 */
[----:B------:R-:W-:-:S06]  /*18e0*/  WARPGROUP.ARRIVE ;  /* 0x00000000000079c5 */ /* 0x000fcc0000000000 */
[----:B------:R-:W-:Y:S01]  /*18f0*/  HGMMA.64x128x16.F32 R24, gdesc[UR8], R24, gsb0 ;  /* 0x01e00000081879f0 */ /* 0x000fe20008000818 */
        /* <DEDUP_REMOVED lines=13> */
[----:B------:R-:W-:Y:S03]  /*19d0*/  HGMMA.64x128x16.F32 R24, gdesc[UR8], R24, gsb0 ;  /* 0x01e00000081879f0 */ /* 0x000fe60008000818 */
[----:B------:R-:W-:Y:S02]  /*19e0*/  WARPGROUP.DEPBAR.LE gsb0, 0x0 ;  /* 0x00008000000079c5 */ /* 0x000fe40000010000 */
[----:B------:R-:W-:Y:S05]  /*19f0*/  @!P2 BRA `(.L_x_22) ;  /* 0x000000040028a947 */ /* 0x000fea0003800000 */
[----:B------:R-:W-:Y:S01]  /*1a00*/  UIADD3 UR5, UR41, 0x1, URZ ;  /* 0x0000000129057890 */ /* 0x000fe2000fffe03f */
[----:B01----:R-:W-:Y:S02]  /*1a10*/  IMAD.U32 R0, RZ, RZ, UR44 ;  /* 0x0000002cff007e24 */ /* 0x003fe4000f8e00ff */
[----:B------:R-:W-:Y:S01]  /*1a20*/  IMAD.U32 R3, RZ, RZ, UR41 ;  /* 0x00000029ff037e24 */ /* 0x000fe2000f8e00ff */
[----:B------:R-:W-:-:S04]  /*1a30*/  UISETP.NE.AND UP0, UPT, UR5, 0x3, UPT ;  /* 0x000000030500788c */ /* 0x000fc8000bf05270 */
[----:B------:R-:W-:Y:S02]  /*1a40*/  USEL UR6, URZ, 0x1, UP0 ;  /* 0x000000013f067887 */ /* 0x000fe40008000000 */
[----:B------:R-:W-:Y:S02]  /*1a50*/  USEL UR5, UR5, URZ, UP0 ;  /* 0x0000003f05057287 */ /* 0x000fe40008000000 */
[----:B------:R-:W-:-:S06]  /*1a60*/  ULOP3.LUT UR6, UR40, UR6, URZ, 0x3c, !UPT ;  /* 0x0000000628067292 */ /* 0x000fcc000f8e3c3f */
[----:B------:R-:W-:-:S07]  /*1a70*/  IMAD.U32 R7, RZ, RZ, UR6 ;  /* 0x00000006ff077e24 */ /* 0x000fce000f8e00ff */
.L_x_29:
[----:B------:R-:W-:Y:S05]  /*1a80*/  @!P0 BRA `(.L_x_23) ;  /* 0x0000000000048947 */ /* 0x000fea0003800000 */
[----:B------:R-:W-:Y:S01]  /*1a90*/  BPT.TRAP 0x1 ;  /* 0x000000040000795c */ /* 0x000fe20000300000 */
.L_x_23:
[----:B------:R-:W0:Y:S01]  /*1aa0*/  S2UR UR7, SR_CgaCtaId ;  /* 0x00000000000779c3 */ /* 0x000e220000008800 */
[----:B------:R-:W-:Y:S01]  /*1ab0*/  UMOV UR6, 0x400 ;  /* 0x0000040000067882 */ /* 0x000fe20000000000 */
[----:B------:R-:W-:Y:S01]  /*1ac0*/  IMAD.U32 R5, RZ, RZ, UR5 ;  /* 0x00000005ff057e24 */ /* 0x000fe2000f8e00ff */
[----:B------:R-:W-:Y:S01]  /*1ad0*/  SHF.L.U32 R4, R7, 0x1f, RZ ;  /* 0x0000001f07047819 */ /* 0x000fe200000006ff */
[----:B0-----:R-:W-:-:S06]  /*1ae0*/  ULEA UR6, UR7, UR6, 0x18 ;  /* 0x0000000607067291 */ /* 0x001fcc000f8ec03f */
[----:B------:R-:W-:-:S04]  /*1af0*/  IMAD.U32 R6, RZ, RZ, UR6 ;  /* 0x00000006ff067e24 */ /* 0x000fc8000f8e00ff */
[----:B------:R-:W-:-:S04]  /*1b00*/  IMAD R5, R5, 0x8, R6 ;  /* 0x0000000805057824 */ /* 0x000fc800078e0206 */
[----:B------:R0:W1:Y:S01]  /*1b10*/  SYNCS.PHASECHK.TRANS64.TRYWAIT P1, [R5+URZ], R4 ;  /* 0x00000004050075a7 */ /* 0x000062000802017f */
[----:B------:R-:W-:Y:S05]  /*1b20*/  @!P0 BRA `(.L_x_24) ;  /* 0x0000000000048947 */ /* 0x000fea0003800000 */
[----:B------:R-:W-:Y:S01]  /*1b30*/  BPT.TRAP 0x1 ;  /* 0x000000040000795c */ /* 0x000fe20000300000 */
.L_x_24:
[----:B-1----:R-:W-:Y:S05]  /*1b40*/  @P1 BRA `(.L_x_25) ;  /* 0x0000000000081947 */ /* 0x002fea0003800000 */
[----:B------:R-:W1:Y:S02]  /*1b50*/  SYNCS.PHASECHK.TRANS64.TRYWAIT P1, [R5+URZ], R4 ;  /* 0x00000004050075a7 */ /* 0x000e64000802017f */
[----:B-1----:R-:W-:Y:S05]  /*1b60*/  @!P1 BRA `(.L_x_26) ;  /* 0x0000006000cc9947 */ /* 0x002fea0003800000 */
.L_x_25:
[----:B------:R-:W-:Y:S01]  /*1b70*/  ULEA UR6, UR5, UR45, 0xa ;  /* 0x0000002d05067291 */ /* 0x000fe2000f8e503f */
[----:B------:R-:W-:Y:S01]  /*1b80*/  WARPGROUP.ARRIVE ;  /* 0x00000000000079c5 */ /* 0x000fe20000000000 */
[----:B------:R-:W-:Y:S01]  /*1b90*/  ULEA UR7, UR5, UR4, 0xa ;  /* 0x0000000405077291 */ /* 0x000fe2000f8e503f */
[----:B------:R-:W-:Y:S01]  /*1ba0*/  UMOV UR9, 0x40000040 ;  /* 0x4000004000097882 */ /* 0x000fe20000000000 */
[----:B------:R-:W-:-:S03]  /*1bb0*/  UMOV UR11, 0x40000040 ;  /* 0x40000040000b7882 */ /* 0x000fc60000000000 */
[----:B------:R-:W-:Y:S02]  /*1bc0*/  UMOV UR8, UR6 ;  /* 0x0000000600087c82 */ /* 0x000fe40008000000 */
[----:B------:R-:W-:Y:S02]  /*1bd0*/  UMOV UR10, UR7 ;  /* 0x00000007000a7c82 */ /* 0x000fe40008000000 */
[----:B------:R-:W-:Y:S01]  /*1be0*/  HGMMA.64x128x16.F32 R24, gdesc[UR8], R24, gsb0 ;  /* 0x01e00000081879f0 */ /* 0x000fe20008000818 */
[----:B------:R-:W-:Y:S02]  /*1bf0*/  UIADD3 UR8, UR6, 0x2, URZ ;  /* 0x0000000206087890 */ /* 0x000fe4000fffe03f */
[----:B------:R-:W-:Y:S01]  /*1c00*/  UIADD3 UR10, UR7, 0x2, URZ ;  /* 0x00000002070a7890 */ /* 0x000fe2000fffe03f */
[----:B------:R-:W-:Y:S01]  /*1c10*/  UMOV UR9, 0x40000040 ;  /* 0x4000004000097882 */ /* 0x000fe20000000000 */
[----:B------:R-:W-:Y:S01]  /*1c20*/  UMOV UR11, 0x40000040 ;  /* 0x40000040000b7882 */ /* 0x000fe20000000000 */
[----:B------:R-:W-:-:S02]  /*1c30*/  WARPGROUP.DEPBAR.LE gsb0, 0x0 ;  /* 0x00008000000079c5 */ /* 0x000fc40000010000 */
        /* <DEDUP_REMOVED lines=18> */
[----:B------:R-:W-:Y:S01]  /*1d60*/  BPT.TRAP 0x1 ;  /* 0x000000040000795c */ /* 0x000fe20000300000 */
.L_x_27:
[----:B------:R-:W-:-:S13]  /*1d70*/  ISETP.NE.AND P1, PT, R22, RZ, PT ;  /* 0x000000ff1600720c */ /* 0x000fda0003f25270 */
[----:B01----:R-:W-:-:S04]  /*1d80*/  @P1 IMAD R4, R3, 0x8, R6 ;  /* 0x0000000803041824 */ /* 0x003fc800078e0206 */
[----:B------:R-:W-:-:S05]  /*1d90*/  @P1 VIADD R4, R4, 0x18 ;  /* 0x0000001804041836 */ /* 0x000fca0000000000 */
[----:B------:R-:W-:-:S04]  /*1da0*/  @P1 PRMT R4, R19, 0x654, R4 ;  /* 0x0000065413041816 */ /* 0x000fc80000000004 */
[----:B------:R0:W-:Y:S01]  /*1db0*/  @P1 SYNCS.ARRIVE.TRANS64.RED.A1T0 RZ, [R4+URZ], RZ ;  /* 0x000000ff04ff19a7 */ /* 0x0001e2000810043f */
[----:B------:R-:W-:-:S13]  /*1dc0*/  ISETP.GT.U32.AND P1, PT, R18, 0x1, PT ;  /* 0x000000011200780c */ /* 0x000fda0003f24070 */
[----:B0-----:R-:W-:Y:S05]  /*1dd0*/  @P1 BRA `(.L_x_28) ;  /* 0x0000000000041947 */ /* 0x001fea0003800000 */
[----:B------:R-:W-:Y:S01]  /*1de0*/  BPT.TRAP 0x1 ;  /* 0x000000040000795c */ /* 0x000fe20000300000 */
.L_x_28:
[----:B------:R-:W-:Y:S01]  /*1df0*/  UIADD3 UR5, UR5, 0x1, URZ ;  /* 0x0000000105057890 */ /* 0x000fe2000fffe03f */
[C---:B------:R-:W-:Y:S01]  /*1e00*/  ISETP.GT.AND P2, PT, R0.reuse, 0x1, PT ;  /* 0x000000010000780c */ /* 0x040fe20003f44270 */
[----:B------:R-:W-:Y:S02]  /*1e10*/  VIADD R3, R3, 0x1 ;  /* 0x0000000103037836 */ /* 0x000fe40000000000 */
[----:B------:R-:W-:Y:S01]  /*1e20*/  UISETP.NE.AND UP0, UPT, UR5, 0x3, UPT ;  /* 0x000000030500788c */ /* 0x000fe2000bf05270 */
[----:B------:R-:W-:Y:S02]  /*1e30*/  VIADD R0, R0, 0xffffffff ;  /* 0xffffffff00007836 */ /* 0x000fe40000000000 */
[C---:B------:R-:W-:Y:S01]  /*1e40*/  ISETP.NE.AND P1, PT, R3.reuse, 0x3, PT ;  /* 0x000000030300780c */ /* 0x040fe20003f25270 */
[----:B------:R-:W-:Y:S02]  /*1e50*/  USEL UR6, URZ, 0x1, UP0 ;  /* 0x000000013f067887 */ /* 0x000fe40008000000 */
[----:B------:R-:W-:Y:S01]  /*1e60*/  USEL UR5, UR5, URZ, UP0 ;  /* 0x0000003f05057287 */ /* 0x000fe20008000000 */
[----:B------:R-:W-:-:S03]  /*1e70*/  SEL R3, R3, RZ, P1 ;  /* 0x000000ff03037207 */ /* 0x000fc60000800000 */
[----:B------:R-:W-:Y:S01]  /*1e80*/  LOP3.LUT R7, R7, UR6, RZ, 0x3c, !PT ;  /* 0x0000000607077c12 */ /* 0x000fe2000f8e3cff */
[----:B------:R-:W-:Y:S07]  /*1e90*/  @P2 BRA `(.L_x_29) ;  /* 0xfffffff800f82947 */ /* 0x000fee000383ffff */
.L_x_22:
[----:B01----:R-:W0:Y:S02]  /*1ea0*/  LDC R0, c[0x0][0x28c] ;  /* 0x0000a300ff007b82 */ /* 0x003e240000000800 */
[----:B0-----:R-:W-:-:S13]  /*1eb0*/  ISETP.GE.AND P1, PT, R0, 0x1, PT ;  /* 0x000000010000780c */ /* 0x001fda0003f26270 */
[----:B------:R-:W-:Y:S05]  /*1ec0*/  @!P1 BRA `(.L_x_30) ;  /* 0x0000000000449947 */ /* 0x000fea0003800000 */
[----:B------:R-:W-:Y:S05]  /*1ed0*/  @!P0 BRA `(.L_x_31) ;  /* 0x0000000000048947 */ /* 0x000fea0003800000 */
[----:B------:R-:W-:Y:S01]  /*1ee0*/  BPT.TRAP 0x1 ;  /* 0x000000040000795c */ /* 0x000fe20000300000 */
.L_x_31:
[----:B------:R-:W-:-:S13]  /*1ef0*/  ISETP.NE.AND P0, PT, R22, RZ, PT ;  /* 0x000000ff1600720c */ /* 0x000fda0003f05270 */
[----:B------:R-:W-:-:S05]  /*1f00*/  VOTEU.ANY UP0, P0 ;  /* 0x00000000003f7886 */ /* 0x000fca0000000100 */
[----:B------:R-:W-:-:S06]  /*1f10*/  @UP0 UIADD3 UR4, UR44, UR41, URZ ;  /* 0x000000292c040290 */ /* 0x000fcc000fffe03f */
[----:B------:R-:W-:Y:S02]  /*1f20*/  IMAD.U32 R4, RZ, RZ, UR4 ;  /* 0x00000004ff047e24 */ /* 0x000fe4000f8e00ff */
[----:B------:R-:W-:Y:S02]  /*1f30*/  IMAD.U32 R3, RZ, RZ, UR4 ;  /* 0x00000004ff037e24 */ /* 0x000fe4000f8e00ff */
[----:B------:R-:W-:-:S05]  /*1f40*/  @P0 IMAD.WIDE.U32 R4, R4, -0x55555555, RZ ;  /* 0xaaaaaaab04040825 */ /* 0x000fca00078e00ff */
[----:B------:R-:W-:-:S05]  /*1f50*/  @P0 SHF.R.U32.HI R0, RZ, 0x1, R5 ;  /* 0x00000001ff000819 */ /* 0x000fca0000011605 */
[----:B------:R-:W-:-:S04]  /*1f60*/  @P0 IMAD R0, R0, -0x3, R3 ;  /* 0xfffffffd00000824 */ /* 0x000fc800078e0203 */
[----:B------:R-:W-:-:S04]  /*1f70*/  @P0 IMAD R0, R0, 0x8, R6 ;  /* 0x0000000800000824 */ /* 0x000fc800078e0206 */
[----:B------:R-:W-:-:S05]  /*1f80*/  @P0 VIADD R0, R0, 0x18 ;  /* 0x0000001800000836 */ /* 0x000fca0000000000 */
[----:B------:R-:W-:-:S04]  /*1f90*/  @P0 PRMT R0, R19, 0x654, R0 ;  /* 0x0000065413000816 */ /* 0x000fc80000000000 */
[----:B------:R0:W-:Y:S01]  /*1fa0*/  @P0 SYNCS.ARRIVE.TRANS64.RED.A1T0 RZ, [R0+URZ], RZ ;  /* 0x000000ff00ff09a7 */ /* 0x0001e2000810043f */
[----:B------:R-:W-:-:S13]  /*1fb0*/  ISETP.GT.U32.AND P0, PT, R18, 0x1, PT ;  /* 0x000000011200780c */ /* 0x000fda0003f04070 */
[----:B0-----:R-:W-:Y:S05]  /*1fc0*/  @P0 BRA `(.L_x_30) ;  /* 0x0000000000040947 */ /* 0x001fea0003800000 */
[----:B------:R-:W-:Y:S01]  /*1fd0*/  BPT.TRAP 0x1 ;  /* 0x000000040000795c */ /* 0x000fe20000300000 */
.L_x_30:
[----:B------:R-:W-:Y:S01]  /*1fe0*/  IMAD.SHL.U32 R100, R100, 0x80, RZ ;  /* 0x0000008064647824 */ /* 0x000fe200078e00ff */
[----:B------:R-:W-:Y:S01]  /*1ff0*/  UIADD3 UR41, UR43, UR41, URZ ;  /* 0x000000292b297290 */ /* 0x000fe2000fffe03f */
[----:B------:R-:W-:Y:S01]  /*2000*/  SHF.R.S32.HI R11, RZ, 0x1f, R101 ;  /* 0x0000001fff0b7819 */ /* 0x000fe20000011465 */
[----:B------:R-:W-:Y:S01]  /*2010*/  UISETP.GE.U32.AND UP1, UPT, UR43, 0x3, UPT ;  /* 0x000000032b00788c */ /* 0x000fe2000bf26070 */
[----:B------:R-:W-:Y:S01]  /*2020*/  IMAD.SHL.U32 R6, R103, 0x80, RZ ;  /* 0x0000008067067824 */ /* 0x000fe200078e00ff */
[----:B------:R-:W-:Y:S01]  /*2030*/  ULDC UR7, c[0x0][0x288] ;  /* 0x0000a20000077ab9 */ /* 0x000fe20000000800 */
[C---:B------:R-:W-:Y:S01]  /*2040*/  LOP3.LUT R8, R100.reuse, 0x6, R95, 0xf8, !PT ;  /* 0x0000000664087812 */ /* 0x040fe200078ef85f */
[----:B------:R-:W-:Y:S01]  /*2050*/  UISETP.GT.U32.AND UP0, UPT, UR41, 0x2, UPT ;  /* 0x000000022900788c */ /* 0x000fe2000bf04070 */
[----:B------:R-:W-:Y:S01]  /*2060*/  ISETP.GE.AND P0, PT, R100, UR7, PT ;  /* 0x0000000764007c0c */ /* 0x000fe2000bf06270 */
[----:B------:R-:W-:Y:S01]  /*2070*/  ULDC.64 UR4, c[0x0][0x5d0] ;  /* 0x0001740000047ab9 */ /* 0x000fe20000000a00 */
[--C-:B------:R-:W-:Y:S01]  /*2080*/  SHF.R.S32.HI R9, RZ, 0x1f, R8.reuse ;  /* 0x0000001fff097819 */ /* 0x100fe20000011408 */
[----:B------:R-:W-:Y:S01]  /*2090*/  ULDC UR10, c[0x0][0x284] ;  /* 0x0000a100000a7ab9 */ /* 0x000fe20000000800 */
[----:B------:R-:W-:Y:S01]  /*20a0*/  IMAD R0, R11, UR4, RZ ;  /* 0x000000040b007c24 */ /* 0x000fe2000f8e02ff */
[----:B------:R-:W-:Y:S01]  /*20b0*/  UISETP.LT.U32.AND UP0, UPT, UR43, 0x3, UP0 ;  /* 0x000000032b00788c */ /* 0x000fe20008701070 */
[----:B------:R-:W-:Y:S01]  /*20c0*/  ISETP.GE.OR P0, PT, R6, UR10, P0 ;  /* 0x0000000a06007c0c */ /* 0x000fe20008706670 */
[----:B------:R-:W-:Y:S01]  /*20d0*/  IMAD.WIDE.U32 R4, R101, UR4, R8 ;  /* 0x0000000465047c25 */ /* 0x000fe2000f8e0008 */
[----:B------:R-:W-:Y:S01]  /*20e0*/  ULDC.64 UR8, c[0x0][0x5c8] ;  /* 0x0001720000087ab9 */ /* 0x000fe20000000a00 */
[----:B------:R-:W-:-:S02]  /*20f0*/  USEL UR6, URZ, 0x1, !UP0 ;  /* 0x000000013f067887 */ /* 0x000fc4000c000000 */
[----:B------:R-:W-:Y:S01]  /*2100*/  IMAD R3, R101, UR5, R0 ;  /* 0x0000000565037c24 */ /* 0x000fe2000f8e0200 */
[----:B------:R-:W-:Y:S01]  /*2110*/  @UP1 UIMAD.WIDE.U32 UR4, UR41, -0x55555555, URZ ;  /* 0xaaaaaaab290418a5 */ /* 0x000fe2000f8e003f */
[----:B------:R-:W-:Y:S01]  /*2120*/  IMAD.WIDE R104, R103, 0x80, R88 ;  /* 0x0000008067687825 */ /* 0x000fe200078e0258 */
[----:B------:R-:W-:Y:S02]  /*2130*/  ULOP3.LUT UR40, UR40, UR6, URZ, 0x3c, !UPT ;  /* 0x0000000628287292 */ /* 0x000fe4000f8e3c3f */
[----:B------:R-:W-:Y:S01]  /*2140*/  @UP1 USHF.R.U32.HI UR4, URZ, 0x1, UR5 ;  /* 0x000000013f041899 */ /* 0x000fe20008011605 */
[----:B------:R-:W-:Y:S02]  /*2150*/  IMAD.IADD R5, R5, 0x1, R3 ;  /* 0x0000000105057824 */ /* 0x000fe400078e0203 */
[----:B------:R-:W-:Y:S01]  /*2160*/  IMAD R3, R105, UR8, RZ ;  /* 0x0000000869037c24 */ /* 0x000fe2000f8e02ff */
[----:B------:R-:W-:Y:S01]  /*2170*/  @UP1 ULOP3.LUT UR40, UR40, 0x1, UR4, 0x78, !UPT ;  /* 0x0000000128281892 */ /* 0x000fe2000f8e7804 */
[----:B------:R-:W-:-:S04]  /*2180*/  IMAD.WIDE.U32 R106, R104, UR8, R4 ;  /* 0x00000008686a7c25 */ /* 0x000fc8000f8e0004 */
[----:B------:R-:W-:Y:S02]  /*2190*/  IMAD R7, R104, UR9, R3 ;  /* 0x0000000968077c24 */ /* 0x000fe4000f8e0203 */
[----:B------:R-:W-:Y:S01]  /*21a0*/  IMAD.MOV.U32 R0, RZ, RZ, -0x1 ;  /* 0xffffffffff007424 */ /* 0x000fe200078e00ff */
[----:B------:R-:W-:Y:S06]  /*21b0*/  @P0 BRA `(.L_x_32) ;  /* 0x00000040001c0947 */ /* 0x000fec0003800000 */
[----:B-----5:R-:W-:Y:S01]  /*21c0*/  FSETP.NEU.AND P0, PT, R90, RZ, PT ;  /* 0x000000ff5a00720b */ /* 0x020fe20003f0d000 */
[----:B------:R-:W-:Y:S01]  /*21d0*/  IMAD.IADD R4, R94, 0x1, -R100 ;  /* 0x000000015e047824 */ /* 0x000fe200078e0a64 */
[----:B------:R-:W-:Y:S01]  /*21e0*/  BSSY B0, `(.L_x_32) ;  /* 0x0000404000007945 */ /* 0x000fe20003800000 */
[----:B------:R-:W-:Y:S02]  /*21f0*/  IMAD.IADD R3, R99, 0x1, -R6 ;  /* 0x0000000163037824 */ /* 0x000fe400078e0a06 */
[----:B------:R-:W-:Y:S01]  /*2200*/  IMAD.IADD R103, R107, 0x1, R7 ;  /* 0x000000016b677824 */ /* 0x000fe200078e0207 */
[----:B------:R-:W-:-:S04]  /*2210*/  ISETP.GT.AND P2, PT, R4, RZ, PT ;  /* 0x000000ff0400720c */ /* 0x000fc80003f44270 */
[----:B------:R-:W-:-:S03]  /*2220*/  ISETP.GT.AND P1, PT, R3, RZ, P2 ;  /* 0x000000ff0300720c */ /* 0x000fc60001724270 */
[----:B------:R-:W-:Y:S10]  /*2230*/  @!P0 BRA `(.L_x_33) ;  /* 0x0000002c00288947 */ /* 0x000ff40003800000 */
[----:B------:R-:W0:Y:S01]  /*2240*/  LDC.64 R110, c[0x0][0x5b8] ;  /* 0x00016e00ff6e7b82 */ /* 0x000e220000000a00 */
[----:B------:R-:W-:-:S07]  /*2250*/  ULDC.64 UR4, c[0x0][0x5c0] ;  /* 0x0001700000047ab9 */ /* 0x000fce0000000a00 */
[----:B------:R-:W1:Y:S08]  /*2260*/  LDC.64 R112, c[0x0][0x5b0] ;  /* 0x00016c00ff707b82 */ /* 0x000e700000000a00 */
[----:B------:R-:W2:Y:S01]  /*2270*/  LDC.64 R114, c[0x0][0x5a8] ;  /* 0x00016a00ff727b82 */ /* 0x000ea20000000a00 */
[-C--:B0-----:R-:W-:Y:S02]  /*2280*/  IMAD R6, R11, R110.reuse, RZ ;  /* 0x0000006e0b067224 */ /* 0x081fe400078e02ff */
[----:B------:R-:W-:-:S04]  /*2290*/  IMAD.WIDE.U32 R108, R101, R110, R8 ;  /* 0x0000006e656c7225 */ /* 0x000fc800078e0008 */
[----:B------:R-:W-:Y:S02]  /*22a0*/  IMAD R107, R101, R111, R6 ;  /* 0x0000006f656b7224 */ /* 0x000fe400078e0206 */
[-C--:B-1----:R-:W-:Y:S02]  /*22b0*/  IMAD R5, R105, R112.reuse, RZ ;  /* 0x0000007069057224 */ /* 0x082fe400078e02ff */
[----:B------:R-:W-:Y:S02]  /*22c0*/  IMAD.IADD R13, R109, 0x1, R107 ;  /* 0x000000016d0d7824 */ /* 0x000fe400078e026b */
[----:B------:R-:W-:Y:S02]  /*22d0*/  IMAD.MOV.U32 R12, RZ, RZ, R108 ;  /* 0x000000ffff0c7224 */ /* 0x000fe400078e006c */
[C---:B------:R-:W-:Y:S02]  /*22e0*/  IMAD R111, R104.reuse, R113, R5 ;  /* 0x00000071686f7224 */ /* 0x040fe400078e0205 */
[----:B------:R-:W-:-:S04]  /*22f0*/  IMAD.WIDE.U32 R6, R104, R112, R12 ;  /* 0x0000007068067225 */ /* 0x000fc800078e000c */
[----:B------:R-:W-:Y:S01]  /*2300*/  IMAD.IADD R5, R7, 0x1, R111 ;  /* 0x0000000107057824 */ /* 0x000fe200078e026f */
[----:B--2---:R-:W-:-:S04]  /*2310*/  LEA R14, P0, R6, R114, 0x1 ;  /* 0x00000072060e7211 */ /* 0x004fc800078008ff */
[----:B------:R-:W-:-:S05]  /*2320*/  LEA.HI.X R15, R6, R115, R5, 0x1, P0 ;  /* 0x00000073060f7211 */ /* 0x000fca00000f0c05 */
[----:B------:R0:W2:Y:S01]  /*2330*/  @P1 LDG.E.LTC128B.U16 R5, desc[UR38][R14.64] ;  /* 0x000000260e051981 */ /* 0x0000a2000c1e1520 */
[----:B------:R-:W-:Y:S01]  /*2340*/  LEA R10, P0, R106, UR4, 0x1 ;  /* 0x000000046a0a7c11 */ /* 0x000fe2000f8008ff */
[----:B------:R-:W-:Y:S01]  /*2350*/  IMAD.WIDE.U32 R6, R104, R112, R8 ;  /* 0x0000007068067225 */ /* 0x000fe200078e0008 */
[----:B------:R-:W-:Y:S03]  /*2360*/  BSSY B1, `(.L_x_34) ;  /* 0x0000012000017945 */ /* 0x000fe60003800000 */
[----:B------:R-:W-:Y:S02]  /*2370*/  IMAD.IADD R7, R111, 0x1, R7 ;  /* 0x000000016f077824 */ /* 0x000fe400078e0207 */
[----:B------:R-:W-:Y:S01]  /*2380*/  IMAD.WIDE.U32 R20, R101, R110, R6 ;  /* 0x0000006e65147225 */ /* 0x000fe200078e0006 */
[----:B0-----:R-:W-:-:S03]  /*2390*/  SHF.L.U64.HI R15, R112, 0x3, R113 ;  /* 0x00000003700f7819 */ /* 0x001fc60000010271 */
[----:B------:R-:W-:Y:S01]  /*23a0*/  IMAD.IADD R7, R107, 0x1, R21 ;  /* 0x000000016b077824 */ /* 0x000fe200078e0215 */
[----:B------:R-:W-:Y:S01]  /*23b0*/  LEA R6, P4, R20, R114, 0x1 ;  /* 0x0000007214067211 */ /* 0x000fe200078808ff */
[----:B------:R-:W-:-:S03]  /*23c0*/  IMAD.SHL.U32 R14, R112, 0x8, RZ ;  /* 0x00000008700e7824 */ /* 0x000fc600078e00ff */
[----:B------:R-:W-:Y:S01]  /*23d0*/  LEA.HI.X R7, R20, R115, R7, 0x1, P4 ;  /* 0x0000007314077211 */ /* 0x000fe200020f0c07 */
[----:B--2---:R-:W-:-:S05]  /*23e0*/  HADD2.F32 R11, -RZ, R5.H0_H0 ;  /* 0x20000005ff0b7230 */ /* 0x004fca0000004100 */
[----:B------:R-:W-:-:S04]  /*23f0*/  FMUL R11, R11, R90 ;  /* 0x0000005a0b0b7220 */ /* 0x000fc80000400000 */
[----:B------:R-:W-:Y:S01]  /*2400*/  FFMA R24, R24, R23, R11 ;  /* 0x0000001718187223 */ /* 0x000fe2000000000b */
[----:B------:R-:W-:Y:S02]  /*2410*/  LEA.HI.X R11, R106, UR5, R103, 0x1, P0 ;  /* 0x000000056a0b7c11 */ /* 0x000fe400080f0c67 */
[----:B------:R-:W-:Y:S02]  /*2420*/  ISETP.GT.AND P0, PT, R4, 0x1, PT ;  /* 0x000000010400780c */ /* 0x000fe40003f04270 */
[----:B------:R-:W-:Y:S02]  /*2430*/  F2FP.F16.F32.PACK_AB R24, RZ, R24 ;  /* 0x00000018ff18723e */ /* 0x000fe400000000ff */
[----:B------:R-:W-:-:S03]  /*2440*/  ISETP.GT.AND P3, PT, R3, RZ, P0 ;  /* 0x000000ff0300720c */ /* 0x000fc60000764270 */
[----:B------:R0:W-:Y:S10]  /*2450*/  @P1 STG.E.U16 desc[UR38][R10.64], R24 ;  /* 0x000000180a001986 */ /* 0x0001f4000c101526 */
[----:B------:R-:W-:Y:S05]  /*2460*/  @!P3 BRA `(.L_x_35) ;  /* 0x000000000004b947 */ /* 0x000fea0003800000 */
[----:B------:R1:W5:Y:S02]  /*2470*/  LDG.E.LTC128B.U16 R5, desc[UR38][R6.64+0x2] ;  /* 0x0000022606057981 */ /* 0x000364000c1e1520 */
.L_x_35:
[----:B------:R-:W-:Y:S05]  /*2480*/  BSYNC B1 ;  /* 0x0000000000017941 */ /* 0x000fea0003800000 */
.L_x_34:
[----:B-----5:R-:W-:Y:S01]  /*2490*/  HADD2.F32 R103, -RZ, R5.H0_H0 ;  /* 0x20000005ff677230 */ /* 0x020fe20000004100 */
[----:B------:R-:W-:Y:S01]  /*24a0*/  ISETP.GT.AND P2, PT, R3, 0x8, P2 ;  /* 0x000000080300780c */ /* 0x000fe20001744270 */
[----:B------:R-:W-:Y:S01]  /*24b0*/  IMAD.WIDE.U32 R20, R104, R112, R14 ;  /* 0x0000007068147225 */ /* 0x000fe200078e000e */
[----:B0-----:R-:W-:-:S03]  /*24c0*/  PRMT R24, R5, 0x7610, R24 ;  /* 0x0000761005187816 */ /* 0x001fc60000000018 */
[----:B------:R-:W-:Y:S01]  /*24d0*/  FMUL R12, R103, R90 ;  /* 0x0000005a670c7220 */ /* 0x000fe20000400000 */
[----:B------:R-:W-:Y:S01]  /*24e0*/  IMAD.IADD R111, R111, 0x1, R21 ;  /* 0x000000016f6f7824 */ /* 0x000fe200078e0215 */
[----:B------:R-:W-:Y:S02]  /*24f0*/  IADD3 R108, P1, R108, R20, RZ ;  /* 0x000000146c6c7210 */ /* 0x000fe40007f3e0ff */
[----:B------:R-:W-:-:S03]  /*2500*/  FFMA R12, R25, R23, R12 ;  /* 0x00000017190c7223 */ /* 0x000fc6000000000c */
[----:B------:R-:W-:Y:S01]  /*2510*/  IMAD.X R13, R111, 0x1, R13, P1 ;  /* 0x000000016f0d7824 */ /* 0x000fe200008e060d */
[C---:B------:R-:W-:Y:S02]  /*2520*/  LEA R14, P1, R108.reuse, R114, 0x1 ;  /* 0x000000726c0e7211 */ /* 0x040fe400078208ff */
[----:B------:R-:W-:Y:S02]  /*2530*/  F2FP.F16.F32.PACK_AB R12, RZ, R12 ;  /* 0x0000000cff0c723e */ /* 0x000fe400000000ff */
[----:B------:R-:W-:Y:S02]  /*2540*/  LEA.HI.X R15, R108, R115, R13, 0x1, P1 ;  /* 0x000000736c0f7211 */ /* 0x000fe400008f0c0d */
[----:B------:R-:W-:-:S05]  /*2550*/  PRMT R21, R12, 0x7610, R21 ;  /* 0x000076100c157816 */ /* 0x000fca0000000015 */
[----:B------:R0:W-:Y:S04]  /*2560*/  @P3 STG.E.U16 desc[UR38][R10.64+0x2], R21 ;  /* 0x000002150a003986 */ /* 0x0001e8000c101526 */
[----:B------:R-:W2:Y:S01]  /*2570*/  @P2 LDG.E.LTC128B.U16 R24, desc[UR38][R14.64] ;  /* 0x000000260e182981 */ /* 0x000ea2000c1e1520 */
[----:B------:R-:W-:Y:S01]  /*2580*/  IADD3 R20, P1, R8, R20, RZ ;  /* 0x0000001408147210 */ /* 0x000fe20007f3e0ff */
[----:B------:R-:W-:Y:S01]  /*2590*/  BSSY B1, `(.L_x_36) ;  /* 0x0000011000017945 */ /* 0x000fe20003800000 */
[----:B------:R-:W-:Y:S02]  /*25a0*/  SHF.L.U64.HI R13, R91, 0x1, R92 ;  /* 0x000000015b0d7819 */ /* 0x000fe4000001025c */
[----:B------:R-:W-:Y:S01]  /*25b0*/  ISETP.GT.AND P0, PT, R3, 0x8, P0 ;  /* 0x000000080300780c */ /* 0x000fe20000704270 */
[----:B0-----:R-:W-:Y:S01]  /*25c0*/  IMAD.X R21, R9, 0x1, R111, P1 ;  /* 0x0000000109157824 */ /* 0x001fe200008e066f */
[----:B------:R-:W-:Y:S01]  /*25d0*/  LEA R12, P1, R91, R10, 0x1 ;  /* 0x0000000a5b0c7211 */ /* 0x000fe200078208ff */
[----:B------:R-:W-:-:S04]  /*25e0*/  IMAD.WIDE.U32 R20, R101, R110, R20 ;  /* 0x0000006e65147225 */ /* 0x000fc800078e0014 */
[----:B------:R-:W-:Y:S01]  /*25f0*/  IMAD.X R13, R13, 0x1, R11, P1 ;  /* 0x000000010d0d7824 */ /* 0x000fe200008e060b */
[----:B------:R-:W-:Y:S01]  /*2600*/  LEA R8, P3, R20, R114, 0x1 ;  /* 0x0000007214087211 */ /* 0x000fe200078608ff */
[----:B------:R-:W-:-:S05]  /*2610*/  IMAD.IADD R9, R107, 0x1, R21 ;  /* 0x000000016b097824 */ /* 0x000fca00078e0215 */
[----:B------:R-:W-:Y:S01]  /*2620*/  LEA.HI.X R9, R20, R115, R9, 0x1, P3 ;  /* 0x0000007314097211 */ /* 0x000fe200018f0c09 */
[----:B--2---:R-:W-:-:S05]  /*2630*/  HADD2.F32 R5, -RZ, R24.H0_H0 ;  /* 0x20000018ff057230 */ /* 0x004fca0000004100 */
[----:B------:R-:W-:-:S04]  /*2640*/  FMUL R5, R5, R90 ;  /* 0x0000005a05057220 */ /* 0x000fc80000400000 */
[----:B------:R-:W-:-:S05]  /*2650*/  FFMA R5, R26, R23, R5 ;  /* 0x000000171a057223 */ /* 0x000fca0000000005 */
[----:B------:R-:W-:-:S05]  /*2660*/  F2FP.F16.F32.PACK_AB R5, RZ, R5 ;  /* 0x00000005ff05723e */ /* 0x000fca00000000ff */
[----:B------:R0:W-:Y:S01]  /*2670*/  @P2 STG.E.U16 desc[UR38][R12.64], R5 ;  /* 0x000000050c002986 */ /* 0x0001e2000c101526 */
[----:B------:R-:W-:Y:S05]  /*2680*/  @!P0 BRA `(.L_x_37) ;  /* 0x0000000000048947 */ /* 0x000fea0003800000 */
[----:B------:R2:W5:Y:S02]  /*2690*/  LDG.E.LTC128B.U16 R24, desc[UR38][R8.64+0x2] ;  /* 0x0000022608187981 */ /* 0x000564000c1e1520 */
.L_x_37:
[----:B------:R-:W-:Y:S05]  /*26a0*/  BSYNC B1 ;  /* 0x0000000000017941 */ /* 0x000fea0003800000 */
.L_x_36:
[----:B0----5:R-:W-:Y:S01]  /*26b0*/  HADD2.F32 R5, -RZ, R24.H0_H0 ;  /* 0x20000018ff057230 */ /* 0x021fe20000004100 */
[----:B------:R-:W-:Y:S01]  /*26c0*/  ISETP.GT.AND P1, PT, R4, 0x8, PT ;  /* 0x000000080400780c */ /* 0x000fe20003f24270 */
[----:B------:R-:W-:Y:S03]  /*26d0*/  BSSY B1, `(.L_x_38) ;  /* 0x0000008000017945 */ /* 0x000fe60003800000 */
[----:B------:R-:W-:Y:S01]  /*26e0*/  FMUL R14, R5, R90 ;  /* 0x0000005a050e7220 */ /* 0x000fe20000400000 */
[----:B------:R-:W-:-:S03]  /*26f0*/  ISETP.GT.AND P2, PT, R3, RZ, P1 ;  /* 0x000000ff0300720c */ /* 0x000fc60000f44270 */
[----:B------:R-:W-:-:S05]  /*2700*/  FFMA R14, R27, R23, R14 ;  /* 0x000000171b0e7223 */ /* 0x000fca000000000e */
[----:B------:R-:W-:-:S05]  /*2710*/  F2FP.F16.F32.PACK_AB R14, RZ, R14 ;  /* 0x0000000eff0e723e */ /* 0x000fca00000000ff */
[----:B------:R0:W-:Y:S01]  /*2720*/  @P0 STG.E.U16 desc[UR38][R12.64+0x2], R14 ;  /* 0x0000020e0c000986 */ /* 0x0001e2000c101526 */
[----:B------:R-:W-:Y:S05]  /*2730*/  @!P2 BRA `(.L_x_39) ;  /* 0x000000000004a947 */ /* 0x000fea0003800000 */
[----:B------:R3:W5:Y:S02]  /*2740*/  LDG.E.LTC128B.U16 R24, desc[UR38][R6.64+0x10] ;  /* 0x0000102606187981 */ /* 0x000764000c1e1520 */
.L_x_39:
[----:B------:R-:W-:Y:S05]  /*2750*/  BSYNC B1 ;  /* 0x0000000000017941 */ /* 0x000fea0003800000 */
.L_x_38:
[----:B-----5:R-:W-:Y:S01]  /*2760*/  HADD2.F32 R5, -RZ, R24.H0_H0 ;  /* 0x20000018ff057230 */ /* 0x020fe20000004100 */
        /* <DEDUP_REMOVED lines=9> */
.L_x_41:
[----:B------:R-:W-:Y:S05]  /*2800*/  BSYNC B1 ;  /* 0x0000000000017941 */ /* 0x000fea0003800000 */
.L_x_40:
[----:B----45:R-:W-:Y:S01]  /*2810*/  HADD2.F32 R5, -RZ, R24.H0_H0 ;  /* 0x20000018ff057230 */ /* 0x030fe20000004100 */
[----:B------:R-:W-:Y:S01]  /*2820*/  ISETP.GT.AND P1, PT, R3, 0x8, P1 ;  /* 0x000000080300780c */ /* 0x000fe20000f24270 */
[----:B------:R-:W-:Y:S03]  /*2830*/  BSSY B1, `(.L_x_42) ;  /* 0x0000007000017945 */ /* 0x000fe60003800000 */
[----:B0-----:R-:W-:-:S04]  /*2840*/  FMUL R14, R5, R90 ;  /* 0x0000005a050e7220 */ /* 0x001fc80000400000 */
[----:B------:R-:W-:-:S05]  /*2850*/  FFMA R14, R29, R23, R14 ;  /* 0x000000171d0e7223 */ /* 0x000fca000000000e */
[----:B------:R-:W-:-:S05]  /*2860*/  F2FP.F16.F32.PACK_AB R14, RZ, R14 ;  /* 0x0000000eff0e723e */ /* 0x000fca00000000ff */
[----:B------:R0:W-:Y:S01]  /*2870*/  @P3 STG.E.U16 desc[UR38][R10.64+0x12], R14 ;  /* 0x0000120e0a003986 */ /* 0x0001e2000c101526 */
[----:B------:R-:W-:Y:S05]  /*2880*/  @!P1 BRA `(.L_x_43) ;  /* 0x0000000000049947 */ /* 0x000fea0003800000 */
[----:B------:R4:W5:Y:S02]  /*2890*/  LDG.E.LTC128B.U16 R24, desc[UR38][R8.64+0x10] ;  /* 0x0000102608187981 */ /* 0x000964000c1e1520 */
.L_x_43:
[----:B------:R-:W-:Y:S05]  /*28a0*/  BSYNC B1 ;  /* 0x0000000000017941 */ /* 0x000fea0003800000 */
.L_x_42:
[----:B-----5:R-:W-:Y:S01]  /*28b0*/  HADD2.F32 R5, -RZ, R24.H0_H0 ;  /* 0x20000018ff057230 */ /* 0x020fe20000004100 */
[----:B------:R-:W-:Y:S01]  /*28c0*/  ISETP.GT.AND P0, PT, R3, 0x8, P0 ;  /* 0x000000080300780c */ /* 0x000fe20000704270 */
[----:B------:R-:W-:Y:S03]  /*28d0*/  BSSY B1, `(.L_x_44) ;  /* 0x0000007000017945 */ /* 0x000fe60003800000 */
[----:B------:R-:W-:-:S04]  /*28e0*/  FMUL R5, R5, R90 ;  /* 0x0000005a05057220 */ /* 0x000fc80000400000 */
[----:B------:R-:W-:-:S05]  /*28f0*/  FFMA R5, R30, R23, R5 ;  /* 0x000000171e057223 */ /* 0x000fca0000000005 */
[----:B------:R-:W-:-:S05]  /*2900*/  F2FP.F16.F32.PACK_AB R5, RZ, R5 ;  /* 0x00000005ff05723e */ /* 0x000fca00000000ff */
[----:B------:R0:W-:Y:S01]  /*2910*/  @P1 STG.E.U16 desc[UR38][R12.64+0x10], R5 ;  /* 0x000010050c001986 */ /* 0x0001e2000c101526 */
[----:B------:R-:W-:Y:S05]  /*2920*/  @!P0 BRA `(.L_x_45) ;  /* 0x0000000000048947 */ /* 0x000fea0003800000 */
[----:B------:R0:W5:Y:S02]  /*2930*/  LDG.E.LTC128B.U16 R24, desc[UR38][R8.64+0x12] ;  /* 0x0000122608187981 */ /* 0x000164000c1e1520 */
.L_x_45:
[----:B------:R-:W-:Y:S05]  /*2940*/  BSYNC B1 ;  /* 0x0000000000017941 */ /* 0x000fea0003800000 */
.L_x_44:
        /* <DEDUP_REMOVED lines=10> */
.L_x_47:
[----:B------:R-:W-:Y:S05]  /*29f0*/  BSYNC B1 ;  /* 0x0000000000017941 */ /* 0x000fea0003800000 */
.L_x_46:
        /* <DEDUP_REMOVED lines=10> */
.L_x_49:
[----:B------:R-:W-:Y:S05]  /*2aa0*/  BSYNC B1 ;  /* 0x0000000000017941 */ /* 0x000fea0003800000 */
.L_x_48:
[----:B0----5:R-:W-:Y:S01]  /*2ab0*/  HADD2.F32 R5, -RZ, R24.H0_H0 ;  /* 0x20000018ff057230 */ /* 0x021fe20000004100 */
        /* <DEDUP_REMOVED lines=8> */
.L_x_51:
[----:B------:R-:W-:Y:S05]  /*2b40*/  BSYNC B1 ;  /* 0x0000000000017941 */ /* 0x000fea0003800000 */
.L_x_50:
        /* <DEDUP_REMOVED lines=9> */
.L_x_53:
[----:B------:R-:W-:Y:S05]  /*2be0*/  BSYNC B1 ;  /* 0x0000000000017941 */ /* 0x000fea0003800000 */
.L_x_52:
        /* <DEDUP_REMOVED lines=10> */
.L_x_55:
[----:B------:R-:W-:Y:S05]  /*2c90*/  BSYNC B1 ;  /* 0x0000000000017941 */ /* 0x000fea0003800000 */
.L_x_54:
        /* <DEDUP_REMOVED lines=10> */
.L_x_57:
[----:B------:R-:W-:Y:S05]  /*2d40*/  BSYNC B1 ;  /* 0x0000000000017941 */ /* 0x000fea0003800000 */
.L_x_56:
        /* <DEDUP_REMOVED lines=9> */
.L_x_59:
[----:B------:R-:W-:Y:S05]  /*2de0*/  BSYNC B1 ;  /* 0x0000000000017941 */ /* 0x000fea0003800000 */
.L_x_58:
        /* <DEDUP_REMOVED lines=9> */
.L_x_61:
[----:B------:R-:W-:Y:S05]  /*2e80*/  BSYNC B1 ;  /* 0x0000000000017941 */ /* 0x000fea0003800000 */
.L_x_60:
        /* <DEDUP_REMOVED lines=10> */
.L_x_63:
[----:B------:R-:W-:Y:S05]  /*2f30*/  BSYNC B1 ;  /* 0x0000000000017941 */ /* 0x000fea0003800000 */
.L_x_62:
        /* <DEDUP_REMOVED lines=10> */
.L_x_65:
[----:B------:R-:W-:Y:S05]  /*2fe0*/  BSYNC B1 ;  /* 0x0000000000017941 */ /* 0x000fea0003800000 */
.L_x_64:
        /* <DEDUP_REMOVED lines=9> */
.L_x_67:
[----:B------:R-:W-:Y:S05]  /*3080*/  BSYNC B1 ;  /* 0x0000000000017941 */ /* 0x000fea0003800000 */
.L_x_66:
        /* <DEDUP_REMOVED lines=9> */
.L_x_69:
[----:B------:R-:W-:Y:S05]  /*3120*/  BSYNC B1 ;  /* 0x0000000000017941 */ /* 0x000fea0003800000 */
.L_x_68:
        /* <DEDUP_REMOVED lines=10> */
.L_x_71:
[----:B------:R-:W-:Y:S05]  /*31d0*/  BSYNC B1 ;  /* 0x0000000000017941 */ /* 0x000fea0003800000 */
.L_x_70:
        /* <DEDUP_REMOVED lines=10> */
.L_x_73:
[----:B------:R-:W-:Y:S05]  /*3280*/  BSYNC B1 ;  /* 0x0000000000017941 */ /* 0x000fea0003800000 */
.L_x_72:
        /* <DEDUP_REMOVED lines=9> */
.L_x_75:
[----:B------:R-:W-:Y:S05]  /*3320*/  BSYNC B1 ;  /* 0x0000000000017941 */ /* 0x000fea0003800000 */
.L_x_74:
        /* <DEDUP_REMOVED lines=9> */
.L_x_77:
[----:B------:R-:W-:Y:S05]  /*33c0*/  BSYNC B1 ;  /* 0x0000000000017941 */ /* 0x000fea0003800000 */
.L_x_76:
        /* <DEDUP_REMOVED lines=10> */
.L_x_79:
[----:B------:R-:W-:Y:S05]  /*3470*/  BSYNC B1 ;  /* 0x0000000000017941 */ /* 0x000fea0003800000 */
.L_x_78:
        /* <DEDUP_REMOVED lines=10> */
.L_x_81:
[----:B------:R-:W-:Y:S05]  /*3520*/  BSYNC B1 ;  /* 0x0000000000017941 */ /* 0x000fea0003800000 */
.L_x_80:
        /* <DEDUP_REMOVED lines=9> */
.L_x_83:
[----:B------:R-:W-:Y:S05]  /*35c0*/  BSYNC B1 ;  /* 0x0000000000017941 */ /* 0x000fea0003800000 */
.L_x_82:
        /* <DEDUP_REMOVED lines=9> */
.L_x_85:
[----:B------:R-:W-:Y:S05]  /*3660*/  BSYNC B1 ;  /* 0x0000000000017941 */ /* 0x000fea0003800000 */
.L_x_84:
        /* <DEDUP_REMOVED lines=10> */
.L_x_87:
[----:B------:R-:W-:Y:S05]  /*3710*/  BSYNC B1 ;  /* 0x0000000000017941 */ /* 0x000fea0003800000 */
.L_x_86:
        /* <DEDUP_REMOVED lines=10> */
.L_x_89:
[----:B------:R-:W-:Y:S05]  /*37c0*/  BSYNC B1 ;  /* 0x0000000000017941 */ /* 0x000fea0003800000 */
.L_x_88:
        /* <DEDUP_REMOVED lines=9> */
.L_x_91:
[----:B------:R-:W-:Y:S05]  /*3860*/  BSYNC B1 ;  /* 0x0000000000017941 */ /* 0x000fea0003800000 */
.L_x_90:
        /* <DEDUP_REMOVED lines=9> */
.L_x_93:
[----:B------:R-:W-:Y:S05]  /*3900*/  BSYNC B1 ;  /* 0x0000000000017941 */ /* 0x000fea0003800000 */
.L_x_92:
        /* <DEDUP_REMOVED lines=10> */
.L_x_95:
[----:B------:R-:W-:Y:S05]  /*39b0*/  BSYNC B1 ;  /* 0x0000000000017941 */ /* 0x000fea0003800000 */
.L_x_94:
        /* <DEDUP_REMOVED lines=10> */
.L_x_97:
[----:B------:R-:W-:Y:S05]  /*3a60*/  BSYNC B1 ;  /* 0x0000000000017941 */ /* 0x000fea0003800000 */
.L_x_96:
        /* <DEDUP_REMOVED lines=9> */
.L_x_99:
[----:B------:R-:W-:Y:S05]  /*3b00*/  BSYNC B1 ;  /* 0x0000000000017941 */ /* 0x000fea0003800000 */
.L_x_98:
        /* <DEDUP_REMOVED lines=9> */
.L_x_101:
[----:B------:R-:W-:Y:S05]  /*3ba0*/  BSYNC B1 ;  /* 0x0000000000017941 */ /* 0x000fea0003800000 */
.L_x_100:
        /* <DEDUP_REMOVED lines=10> */
.L_x_103:
[----:B------:R-:W-:Y:S05]  /*3c50*/  BSYNC B1 ;  /* 0x0000000000017941 */ /* 0x000fea0003800000 */
.L_x_102:
        /* <DEDUP_REMOVED lines=10> */
.L_x_105:
[----:B------:R-:W-:Y:S05]  /*3d00*/  BSYNC B1 ;  /* 0x0000000000017941 */ /* 0x000fea0003800000 */
.L_x_104:
        /* <DEDUP_REMOVED lines=9> */
.L_x_107:
[----:B------:R-:W-:Y:S05]  /*3da0*/  BSYNC B1 ;  /* 0x0000000000017941 */ /* 0x000fea0003800000 */
.L_x_106:
        /* <DEDUP_REMOVED lines=9> */
.L_x_109:
[----:B------:R-:W-:Y:S05]  /*3e40*/  BSYNC B1 ;  /* 0x0000000000017941 */ /* 0x000fea0003800000 */
.L_x_108:
        /* <DEDUP_REMOVED lines=10> */
.L_x_111:
[----:B------:R-:W-:Y:S05]  /*3ef0*/  BSYNC B1 ;  /* 0x0000000000017941 */ /* 0x000fea0003800000 */
.L_x_110:
        /* <DEDUP_REMOVED lines=10> */
.L_x_113:
[----:B------:R-:W-:Y:S05]  /*3fa0*/  BSYNC B1 ;  /* 0x0000000000017941 */ /* 0x000fea0003800000 */
.L_x_112:
        /* <DEDUP_REMOVED lines=9> */
.L_x_115:
[----:B------:R-:W-:Y:S05]  /*4040*/  BSYNC B1 ;  /* 0x0000000000017941 */ /* 0x000fea0003800000 */
.L_x_114:
        /* <DEDUP_REMOVED lines=9> */
.L_x_117:
[----:B------:R-:W-:Y:S05]  /*40e0*/  BSYNC B1 ;  /* 0x0000000000017941 */ /* 0x000fea0003800000 */
.L_x_116:
        /* <DEDUP_REMOVED lines=10> */
.L_x_119:
[----:B------:R-:W-:Y:S05]  /*4190*/  BSYNC B1 ;  /* 0x0000000000017941 */ /* 0x000fea0003800000 */
.L_x_118:
        /* <DEDUP_REMOVED lines=10> */
.L_x_121:
[----:B------:R-:W-:Y:S05]  /*4240*/  BSYNC B1 ;  /* 0x0000000000017941 */ /* 0x000fea0003800000 */
.L_x_120:
        /* <DEDUP_REMOVED lines=9> */
.L_x_123:
[----:B------:R-:W-:Y:S05]  /*42e0*/  BSYNC B1 ;  /* 0x0000000000017941 */ /* 0x000fea0003800000 */
.L_x_122:
        /* <DEDUP_REMOVED lines=9> */
.L_x_125:
[----:B------:R-:W-:Y:S05]  /*4380*/  BSYNC B1 ;  /* 0x0000000000017941 */ /* 0x000fea0003800000 */
.L_x_124:
        /* <DEDUP_REMOVED lines=10> */
.L_x_127:
[----:B------:R-:W-:Y:S05]  /*4430*/  BSYNC B1 ;  /* 0x0000000000017941 */ /* 0x000fea0003800000 */
.L_x_126:
        /* <DEDUP_REMOVED lines=10> */
.L_x_129:
[----:B------:R-:W-:Y:S05]  /*44e0*/  BSYNC B1 ;  /* 0x0000000000017941 */ /* 0x000fea0003800000 */
.L_x_128:
        /* <DEDUP_REMOVED lines=9> */
.L_x_131:
[----:B------:R-:W-:Y:S05]  /*4580*/  BSYNC B1 ;  /* 0x0000000000017941 */ /* 0x000fea0003800000 */
.L_x_130:
        /* <DEDUP_REMOVED lines=9> */
.L_x_133:
[----:B------:R-:W-:Y:S05]  /*4620*/  BSYNC B1 ;  /* 0x0000000000017941 */ /* 0x000fea0003800000 */
.L_x_132:
        /* <DEDUP_REMOVED lines=10> */
.L_x_135:
[----:B------:R-:W-:Y:S05]  /*46d0*/  BSYNC B1 ;  /* 0x0000000000017941 */ /* 0x000fea0003800000 */
.L_x_134:
        /* <DEDUP_REMOVED lines=10> */
.L_x_137:
[----:B------:R-:W-:Y:S05]  /*4780*/  BSYNC B1 ;  /* 0x0000000000017941 */ /* 0x000fea0003800000 */
.L_x_136:
        /* <DEDUP_REMOVED lines=9> */
.L_x_139:
[----:B------:R-:W-:Y:S05]  /*4820*/  BSYNC B1 ;  /* 0x0000000000017941 */ /* 0x000fea0003800000 */
.L_x_138:
        /* <DEDUP_REMOVED lines=9> */
.L_x_141:
[----:B------:R-:W-:Y:S05]  /*48c0*/  BSYNC B1 ;  /* 0x0000000000017941 */ /* 0x000fea0003800000 */
.L_x_140:
        /* <DEDUP_REMOVED lines=10> */
.L_x_143:
[----:B------:R-:W-:Y:S05]  /*4970*/  BSYNC B1 ;  /* 0x0000000000017941 */ /* 0x000fea0003800000 */
.L_x_142:
        /* <DEDUP_REMOVED lines=10> */
.L_x_145:
[----:B------:R-:W-:Y:S05]  /*4a20*/  BSYNC B1 ;  /* 0x0000000000017941 */ /* 0x000fea0003800000 */
.L_x_144:
        /* <DEDUP_REMOVED lines=9> */
.L_x_147:
[----:B------:R-:W-:Y:S05]  /*4ac0*/  BSYNC B1 ;  /* 0x0000000000017941 */ /* 0x000fea0003800000 */
.L_x_146:
        /* <DEDUP_REMOVED lines=9> */
.L_x_149:
[----:B------:R-:W-:Y:S05]  /*4b60*/  BSYNC B1 ;  /* 0x0000000000017941 */ /* 0x000fea0003800000 */
.L_x_148:
        /* <DEDUP_REMOVED lines=10> */
.L_x_151:
[----:B------:R-:W-:Y:S05]  /*4c10*/  BSYNC B1 ;  /* 0x0000000000017941 */ /* 0x000fea0003800000 */
.L_x_150:
[----:B-----5:R-:W-:Y:S01]  /*4c20*/  HADD2.F32 R5, -RZ, R24.H0_H0 ;  /* 0x20000018ff057230 */ /* 0x020fe20000004100 */
[----:B------:R-:W-:Y:S01]  /*4c30*/  ISETP.GT.AND P0, PT, R4, 0x79, PT ;  /* 0x000000790400780c */ /* 0x000fe20003f04270 */
[----:B------:R-:W-:Y:S01]  /*4c40*/  @P2 IMAD.MOV.U32 R4, RZ, RZ, R10 ;  /* 0x000000ffff042224 */ /* 0x000fe200078e000a */
[----:B------:R-:W-:Y:S02]  /*4c50*/  BSSY B1, `(.L_x_152) ;  /* 0x000000a000017945 */ /* 0x000fe40003800000 */
[----:B------:R-:W-:Y:S01]  /*4c60*/  FMUL R5, R5, R90 ;  /* 0x0000005a05057220 */ /* 0x000fe20000400000 */
[----:B------:R-:W-:-:S03]  /*4c70*/  ISETP.GT.AND P3, PT, R3, RZ, P0 ;  /* 0x000000ff0300720c */ /* 0x000fc60000764270 */
[----:B------:R-:W-:-:S05]  /*4c80*/  FFMA R5, R84, R23, R5 ;  /* 0x0000001754057223 */ /* 0x000fca0000000005 */
[----:B------:R-:W-:-:S04]  /*4c90*/  F2FP.F16.F32.PACK_AB R5, RZ, R5 ;  /* 0x00000005ff05723e */ /* 0x000fc800000000ff */
[----:B0-----:R-:W-:Y:S01]  /*4ca0*/  PRMT R14, R5, 0x7610, R14 ;  /* 0x00007610050e7816 */ /* 0x001fe2000000000e */
[----:B------:R-:W-:-:S05]  /*4cb0*/  @P2 IMAD.MOV.U32 R5, RZ, RZ, R11 ;  /* 0x000000ffff052224 */ /* 0x000fca00078e000b */
[----:B------:R0:W-:Y:S01]  /*4cc0*/  @P2 STG.E.U16 desc[UR38][R4.64+0xf0], R14 ;  /* 0x0000f00e04002986 */ /* 0x0001e2000c101526 */
[----:B------:R-:W-:Y:S05]  /*4cd0*/  @!P3 BRA `(.L_x_153) ;  /* 0x000000000004b947 */ /* 0x000fea0003800000 */
[----:B------:R0:W5:Y:S02]  /*4ce0*/  LDG.E.LTC128B.U16 R24, desc[UR38][R6.64+0xf2] ;  /* 0x0000f22606187981 */ /* 0x000164000c1e1520 */
.L_x_153:
[----:B------:R-:W-:Y:S05]  /*4cf0*/  BSYNC B1 ;  /* 0x0000000000017941 */ /* 0x000fea0003800000 */
.L_x_152:
        /* <DEDUP_REMOVED lines=9> */
.L_x_155:
[----:B------:R-:W-:Y:S05]  /*4d90*/  BSYNC B1 ;  /* 0x0000000000017941 */ /* 0x000fea0003800000 */
.L_x_154:
[----:B-----5:R-:W-:Y:S01]  /*4da0*/  HADD2.F32 R5, -RZ, R24.H0_H0 ;  /* 0x20000018ff057230 */ /* 0x020fe20000004100 */
[----:B------:R-:W-:Y:S01]  /*4db0*/  ISETP.GT.AND P0, PT, R3, 0x8, P0 ;  /* 0x000000080300780c */ /* 0x000fe20000704270 */
[----:B0-----:R-:W-:Y:S01]  /*4dc0*/  @P1 IMAD.MOV.U32 R4, RZ, RZ, R12 ;  /* 0x000000ffff041224 */ /* 0x001fe200078e000c */
[----:B------:R-:W-:Y:S02]  /*4dd0*/  BSSY B1, `(.L_x_156) ;  /* 0x0000009000017945 */ /* 0x000fe40003800000 */
[----:B------:R-:W-:-:S04]  /*4de0*/  FMUL R5, R5, R90 ;  /* 0x0000005a05057220 */ /* 0x000fc80000400000 */
[----:B------:R-:W-:-:S05]  /*4df0*/  FFMA R5, R86, R23, R5 ;  /* 0x0000001756057223 */ /* 0x000fca0000000005 */
[----:B------:R-:W-:-:S04]  /*4e00*/  F2FP.F16.F32.PACK_AB R5, RZ, R5 ;  /* 0x00000005ff05723e */ /* 0x000fc800000000ff */
[----:B-1-3--:R-:W-:Y:S01]  /*4e10*/  PRMT R6, R5, 0x7610, R6 ;  /* 0x0000761005067816 */ /* 0x00afe20000000006 */
[----:B------:R-:W-:-:S05]  /*4e20*/  @P1 IMAD.MOV.U32 R5, RZ, RZ, R13 ;  /* 0x000000ffff051224 */ /* 0x000fca00078e000d */
[----:B------:R0:W-:Y:S01]  /*4e30*/  @P1 STG.E.U16 desc[UR38][R4.64+0xf0], R6 ;  /* 0x0000f00604001986 */ /* 0x0001e2000c101526 */
[----:B------:R-:W-:Y:S05]  /*4e40*/  @!P0 BRA `(.L_x_157) ;  /* 0x0000000000048947 */ /* 0x000fea0003800000 */
[----:B------:R1:W5:Y:S02]  /*4e50*/  LDG.E.LTC128B.U16 R24, desc[UR38][R8.64+0xf2] ;  /* 0x0000f22608187981 */ /* 0x000364000c1e1520 */
.L_x_157:
[----:B------:R-:W-:Y:S05]  /*4e60*/  BSYNC B1 ;  /* 0x0000000000017941 */ /* 0x000fea0003800000 */
.L_x_156:
[----:B------:R-:W-:Y:S05]  /*4e70*/  @!P0 BRA `(.L_x_158) ;  /* 0x0000001000e88947 */ /* 0x000fea0003800000 */
[----:B-----5:R-:W-:-:S05]  /*4e80*/  HADD2.F32 R3, -RZ, R24.H0_H0 ;  /* 0x20000018ff037230 */ /* 0x020fca0000004100 */
[----:B0-----:R-:W-:-:S04]  /*4e90*/  FMUL R4, R3, R90 ;  /* 0x0000005a03047220 */ /* 0x001fc80000400000 */
[----:B------:R-:W-:-:S05]  /*4ea0*/  FFMA R4, R87, R23, R4 ;  /* 0x0000001757047223 */ /* 0x000fca0000000004 */
[----:B------:R-:W-:-:S05]  /*4eb0*/  F2FP.F16.F32.PACK_AB R4, RZ, R4 ;  /* 0x00000004ff04723e */ /* 0x000fca00000000ff */
[----:B------:R3:W-:Y:S01]  /*4ec0*/  STG.E.U16 desc[UR38][R12.64+0xf2], R4 ;  /* 0x0000f2040c007986 */ /* 0x0007e2000c101526 */
[----:B------:R-:W-:Y:S05]  /*4ed0*/  BRA `(.L_x_158) ;  /* 0x0000001000d07947 */ /* 0x000fea0003800000 */
.L_x_33:
[----:B------:R-:W-:Y:S01]  /*4ee0*/  ISETP.GT.AND P3, PT, R4, 0x1, PT ;  /* 0x000000010400780c */ /* 0x000fe20003f64270 */
[----:B------:R-:W-:Y:S01]  /*4ef0*/  ULDC.64 UR4, c[0x0][0x5c0] ;  /* 0x0001700000047ab9 */ /* 0x000fe20000000a00 */
[-C--:B------:R-:W-:Y:S01]  /*4f00*/  FMUL R24, R24, R23.reuse ;  /* 0x0000001718187220 */ /* 0x080fe20000400000 */
[----:B------:R-:W-:Y:S01]  /*4f10*/  LEA R6, P4, R106, UR4, 0x1 ;  /* 0x000000046a067c11 */ /* 0x000fe2000f8808ff */
[-C--:B------:R-:W-:Y:S01]  /*4f20*/  FMUL R25, R25, R23.reuse ;  /* 0x0000001719197220 */ /* 0x080fe20000400000 */
[----:B------:R-:W-:Y:S01]  /*4f30*/  ISETP.GT.AND P0, PT, R3, RZ, P3 ;  /* 0x000000ff0300720c */ /* 0x000fe20001f04270 */
[-C--:B------:R-:W-:Y:S01]  /*4f40*/  FMUL R26, R26, R23.reuse ;  /* 0x000000171a1a7220 */ /* 0x080fe20000400000 */
[----:B------:R-:W-:Y:S01]  /*4f50*/  F2FP.F16.F32.PACK_AB R24, RZ, R24 ;  /* 0x00000018ff18723e */ /* 0x000fe200000000ff */
[-C--:B------:R-:W-:Y:S01]  /*4f60*/  FMUL R27, R27, R23.reuse ;  /* 0x000000171b1b7220 */ /* 0x080fe20000400000 */
[----:B------:R-:W-:Y:S01]  /*4f70*/  LEA.HI.X R7, R106, UR5, R103, 0x1, P4 ;  /* 0x000000056a077c11 */ /* 0x000fe2000a0f0c67 */
[----:B------:R-:W-:Y:S01]  /*4f80*/  FMUL R28, R28, R23 ;  /* 0x000000171c1c7220 */ /* 0x000fe20000400000 */
[----:B------:R-:W-:Y:S01]  /*4f90*/  F2FP.F16.F32.PACK_AB R25, RZ, R25 ;  /* 0x00000019ff19723e */ /* 0x000fe200000000ff */
[-C--:B------:R-:W-:Y:S01]  /*4fa0*/  FMUL R29, R29, R23.reuse ;  /* 0x000000171d1d7220 */ /* 0x080fe20000400000 */
[----:B------:R-:W-:Y:S01]  /*4fb0*/  ISETP.GT.AND P2, PT, R3, 0x8, P2 ;  /* 0x000000080300780c */ /* 0x000fe20001744270 */
[----:B------:R-:W-:Y:S01]  /*4fc0*/  @P1 STG.E.U16 desc[UR38][R6.64], R24 ;  /* 0x0000001806001986 */ /* 0x000fe2000c101526 */
[----:B------:R-:W-:Y:S01]  /*4fd0*/  ISETP.GT.AND P1, PT, R4, 0x8, PT ;  /* 0x000000080400780c */ /* 0x000fe20003f24270 */
[-C--:B------:R-:W-:Y:S01]  /*4fe0*/  FMUL R30, R30, R23.reuse ;  /* 0x000000171e1e7220 */ /* 0x080fe20000400000 */
[C---:B------:R-:W-:Y:S01]  /*4ff0*/  SHF.L.U64.HI R5, R91.reuse, 0x1, R92 ;  /* 0x000000015b057819 */ /* 0x040fe2000001025c */
[----:B------:R-:W-:Y:S01]  /*5000*/  @P0 STG.E.U16 desc[UR38][R6.64+0x2], R25 ;  /* 0x0000021906000986 */ /* 0x000fe2000c101526 */
[----:B------:R-:W-:Y:S01]  /*5010*/  LEA R8, P5, R91, R6, 0x1 ;  /* 0x000000065b087211 */ /* 0x000fe200078a08ff */
[-C--:B------:R-:W-:Y:S01]  /*5020*/  FMUL R31, R31, R23.reuse ;  /* 0x000000171f1f7220 */ /* 0x080fe20000400000 */
[----:B------:R-:W-:Y:S01]  /*5030*/  ISETP.GT.AND P3, PT, R3, 0x8, P3 ;  /* 0x000000080300780c */ /* 0x000fe20001f64270 */
[-C--:B------:R-:W-:Y:S01]  /*5040*/  FMUL R32, R32, R23.reuse ;  /* 0x0000001720207220 */ /* 0x080fe20000400000 */
[----:B------:R-:W-:Y:S01]  /*5050*/  ISETP.GT.AND P0, PT, R4, 0x9, PT ;  /* 0x000000090400780c */ /* 0x000fe20003f04270 */
[----:B------:R-:W-:Y:S01]  /*5060*/  IMAD.X R9, R5, 0x1, R7, P5 ;  /* 0x0000000105097824 */ /* 0x000fe200028e0607 */
[----:B------:R-:W-:Y:S01]  /*5070*/  ISETP.GT.AND P4, PT, R3, RZ, P1 ;  /* 0x000000ff0300720c */ /* 0x000fe20000f84270 */
[-C--:B------:R-:W-:Y:S01]  /*5080*/  FMUL R33, R33, R23.reuse ;  /* 0x0000001721217220 */ /* 0x080fe20000400000 */
[----:B------:R-:W-:Y:S01]  /*5090*/  F2FP.F16.F32.PACK_AB R26, RZ, R26 ;  /* 0x0000001aff1a723e */ /* 0x000fe200000000ff */
[-C--:B------:R-:W-:Y:S01]  /*50a0*/  FMUL R34, R34, R23.reuse ;  /* 0x0000001722227220 */ /* 0x080fe20000400000 */
[----:B------:R-:W-:Y:S01]  /*50b0*/  ISETP.GT.AND P5, PT, R3, RZ, P0 ;  /* 0x000000ff0300720c */ /* 0x000fe200007a4270 */
[----:B------:R-:W-:Y:S01]  /*50c0*/  FMUL R35, R35, R23 ;  /* 0x0000001723237220 */ /* 0x000fe20000400000 */
[----:B------:R-:W-:Y:S01]  /*50d0*/  F2FP.F16.F32.PACK_AB R27, RZ, R27 ;  /* 0x0000001bff1b723e */ /* 0x000fe200000000ff */
[----:B------:R-:W-:Y:S01]  /*50e0*/  @P2 STG.E.U16 desc[UR38][R8.64], R26 ;  /* 0x0000001a08002986 */ /* 0x000fe2000c101526 */
[----:B------:R-:W-:Y:S01]  /*50f0*/  F2FP.F16.F32.PACK_AB R28, RZ, R28 ;  /* 0x0000001cff1c723e */ /* 0x000fe200000000ff */
[-C--:B------:R-:W-:Y:S01]  /*5100*/  FMUL R36, R36, R23.reuse ;  /* 0x0000001724247220 */ /* 0x080fe20000400000 */
[----:B------:R-:W-:Y:S01]  /*5110*/  ISETP.GT.AND P2, PT, R3, 0x8, P1 ;  /* 0x000000080300780c */ /* 0x000fe20000f44270 */
[----:B------:R-:W-:Y:S01]  /*5120*/  @P3 STG.E.U16 desc[UR38][R8.64+0x2], R27 ;  /* 0x0000021b08003986 */ /* 0x000fe2000c101526 */
[----:B------:R-:W-:Y:S01]  /*5130*/  ISETP.GT.AND P1, PT, R4, 0x10, PT ;  /* 0x000000100400780c */ /* 0x000fe20003f24270 */
[----:B------:R-:W-:Y:S01]  /*5140*/  FMUL R37, R37, R23 ;  /* 0x0000001725257220 */ /* 0x000fe20000400000 */
[----:B------:R-:W-:Y:S01]  /*5150*/  F2FP.F16.F32.PACK_AB R29, RZ, R29 ;  /* 0x0000001dff1d723e */ /* 0x000fe200000000ff */
[----:B------:R-:W-:Y:S01]  /*5160*/  @P4 STG.E.U16 desc[UR38][R6.64+0x10], R28 ;  /* 0x0000101c06004986 */ /* 0x000fe2000c101526 */
[C---:B------:R-:W-:Y:S01]  /*5170*/  ISETP.GT.AND P3, PT, R3.reuse, 0x8, P0 ;  /* 0x000000080300780c */ /* 0x040fe20000764270 */
[-C--:B------:R-:W-:Y:S01]  /*5180*/  FMUL R38, R38, R23.reuse ;  /* 0x0000001726267220 */ /* 0x080fe20000400000 */
[----:B------:R-:W-:Y:S01]  /*5190*/  ISETP.GT.AND P0, PT, R4, 0x11, PT ;  /* 0x000000110400780c */ /* 0x000fe20003f04270 */
[----:B------:R-:W-:Y:S01]  /*51a0*/  @P5 STG.E.U16 desc[UR38][R6.64+0x12], R29 ;  /* 0x0000121d06005986 */ /* 0x000fe2000c101526 */
        /* <DEDUP_REMOVED lines=161> */
[----:B------:R-:W-:Y:S01]  /*5bc0*/  FMUL R87, R87, R23 ;  /* 0x0000001757577220 */ /* 0x000fe20000400000 */
[----:B------:R-:W-:-:S02]  /*5bd0*/  F2FP.F16.F32.PACK_AB R62, RZ, R62 ;  /* 0x0000003eff3e723e */ /* 0x000fc400000000ff */
[C---:B------:R-:W-:Y:S02]  /*5be0*/  ISETP.GT.AND P5, PT, R3.reuse, RZ, P0 ;  /* 0x000000ff0300720c */ /* 0x040fe400007a4270 */
[----:B------:R-:W-:Y:S01]  /*5bf0*/  F2FP.F16.F32.PACK_AB R63, RZ, R63 ;  /* 0x0000003fff3f723e */ /* 0x000fe200000000ff */
[----:B------:R-:W-:Y:S01]  /*5c00*/  @P2 STG.E.U16 desc[UR38][R8.64+0x90], R62 ;  /* 0x0000903e08002986 */ /* 0x000fe2000c101526 */
[----:B------:R-:W-:Y:S02]  /*5c10*/  F2FP.F16.F32.PACK_AB R64, RZ, R64 ;  /* 0x00000040ff40723e */ /* 0x000fe400000000ff */
[C---:B------:R-:W-:Y:S01]  /*5c20*/  ISETP.GT.AND P2, PT, R3.reuse, 0x8, P1 ;  /* 0x000000080300780c */ /* 0x040fe20000f44270 */
[----:B------:R-:W-:Y:S01]  /*5c30*/  @P3 STG.E.U16 desc[UR38][R8.64+0x92], R63 ;  /* 0x0000923f08003986 */ /* 0x000fe2000c101526 */
[----:B------:R-:W-:Y:S02]  /*5c40*/  ISETP.GT.AND P1, PT, R4, 0x58, PT ;  /* 0x000000580400780c */ /* 0x000fe40003f24270 */
[----:B------:R-:W-:Y:S01]  /*5c50*/  F2FP.F16.F32.PACK_AB R65, RZ, R65 ;  /* 0x00000041ff41723e */ /* 0x000fe200000000ff */
[----:B------:R-:W-:Y:S01]  /*5c60*/  @P4 STG.E.U16 desc[UR38][R6.64+0xa0], R64 ;  /* 0x0000a04006004986 */ /* 0x000fe2000c101526 */
[----:B------:R-:W-:-:S02]  /*5c70*/  ISETP.GT.AND P3, PT, R3, 0x8, P0 ;  /* 0x000000080300780c */ /* 0x000fc40000764270 */
[----:B------:R-:W-:Y:S01]  /*5c80*/  ISETP.GT.AND P0, PT, R4, 0x59, PT ;  /* 0x000000590400780c */ /* 0x000fe20003f04270 */
[----:B------:R-:W-:Y:S01]  /*5c90*/  @P5 STG.E.U16 desc[UR38][R6.64+0xa2], R65 ;  /* 0x0000a24106005986 */ /* 0x000fe2000c101526 */
[C---:B------:R-:W-:Y:S02]  /*5ca0*/  ISETP.GT.AND P4, PT, R3.reuse, RZ, P1 ;  /* 0x000000ff0300720c */ /* 0x040fe40000f84270 */
[----:B------:R-:W-:Y:S02]  /*5cb0*/  F2FP.F16.F32.PACK_AB R66, RZ, R66 ;  /* 0x00000042ff42723e */ /* 0x000fe400000000ff */
[----:B------:R-:W-:Y:S02]  /*5cc0*/  ISETP.GT.AND P5, PT, R3, RZ, P0 ;  /* 0x000000ff0300720c */ /* 0x000fe400007a4270 */
[----:B------:R-:W-:Y:S01]  /*5cd0*/  F2FP.F16.F32.PACK_AB R67, RZ, R67 ;  /* 0x00000043ff43723e */ /* 0x000fe200000000ff */
[----:B------:R-:W-:Y:S01]  /*5ce0*/  @P2 STG.E.U16 desc[UR38][R8.64+0xa0], R66 ;  /* 0x0000a04208002986 */ /* 0x000fe2000c101526 */
[----:B------:R-:W-:-:S02]  /*5cf0*/  F2FP.F16.F32.PACK_AB R68, RZ, R68 ;  /* 0x00000044ff44723e */ /* 0x000fc400000000ff */
[C---:B------:R-:W-:Y:S01]  /*5d00*/  ISETP.GT.AND P2, PT, R3.reuse, 0x8, P1 ;  /* 0x000000080300780c */ /* 0x040fe20000f44270 */
[----:B------:R-:W-:Y:S01]  /*5d10*/  @P3 STG.E.U16 desc[UR38][R8.64+0xa2], R67 ;  /* 0x0000a24308003986 */ /* 0x000fe2000c101526 */
[C---:B------:R-:W-:Y:S02]  /*5d20*/  ISETP.GT.AND P1, PT, R4.reuse, 0x60, PT ;  /* 0x000000600400780c */ /* 0x040fe40003f24270 */
[----:B------:R-:W-:Y:S01]  /*5d30*/  F2FP.F16.F32.PACK_AB R69, RZ, R69 ;  /* 0x00000045ff45723e */ /* 0x000fe200000000ff */
[----:B------:R-:W-:Y:S01]  /*5d40*/  @P4 STG.E.U16 desc[UR38][R6.64+0xb0], R68 ;  /* 0x0000b04406004986 */ /* 0x000fe2000c101526 */
[C---:B------:R-:W-:Y:S02]  /*5d50*/  ISETP.GT.AND P3, PT, R3.reuse, 0x8, P0 ;  /* 0x000000080300780c */ /* 0x040fe40000764270 */
[----:B------:R-:W-:Y:S01]  /*5d60*/  ISETP.GT.AND P0, PT, R4, 0x61, PT ;  /* 0x000000610400780c */ /* 0x000fe20003f04270 */
[----:B------:R-:W-:Y:S01]  /*5d70*/  @P5 STG.E.U16 desc[UR38][R6.64+0xb2], R69 ;  /* 0x0000b24506005986 */ /* 0x000fe2000c101526 */
[----:B------:R-:W-:-:S02]  /*5d80*/  ISETP.GT.AND P4, PT, R3, RZ, P1 ;  /* 0x000000ff0300720c */ /* 0x000fc40000f84270 */
[C---:B------:R-:W-:Y:S02]  /*5d90*/  ISETP.GT.AND P5, PT, R3.reuse, RZ, P0 ;  /* 0x000000ff0300720c */ /* 0x040fe400007a4270 */
[----:B------:R-:W-:Y:S02]  /*5da0*/  F2FP.F16.F32.PACK_AB R70, RZ, R70 ;  /* 0x00000046ff46723e */ /* 0x000fe400000000ff */
[----:B------:R-:W-:Y:S02]  /*5db0*/  F2FP.F16.F32.PACK_AB R71, RZ, R71 ;  /* 0x00000047ff47723e */ /* 0x000fe400000000ff */
[----:B------:R-:W-:Y:S01]  /*5dc0*/  F2FP.F16.F32.PACK_AB R72, RZ, R72 ;  /* 0x00000048ff48723e */ /* 0x000fe200000000ff */
[----:B------:R-:W-:Y:S01]  /*5dd0*/  @P2 STG.E.U16 desc[UR38][R8.64+0xb0], R70 ;  /* 0x0000b04608002986 */ /* 0x000fe2000c101526 */
[----:B------:R-:W-:Y:S02]  /*5de0*/  F2FP.F16.F32.PACK_AB R73, RZ, R73 ;  /* 0x00000049ff49723e */ /* 0x000fe400000000ff */
[C---:B------:R-:W-:Y:S01]  /*5df0*/  ISETP.GT.AND P1, PT, R3.reuse, 0x8, P1 ;  /* 0x000000080300780c */ /* 0x040fe20000f24270 */
[----:B------:R-:W-:Y:S01]  /*5e00*/  @P3 STG.E.U16 desc[UR38][R8.64+0xb2], R71 ;  /* 0x0000b24708003986 */ /* 0x000fe2000c101526 */
[----:B------:R-:W-:-:S02]  /*5e10*/  ISETP.GT.AND P2, PT, R3, 0x8, P0 ;  /* 0x000000080300780c */ /* 0x000fc40000744270 */
[C---:B------:R-:W-:Y:S01]  /*5e20*/  ISETP.GT.AND P0, PT, R4.reuse, 0x69, PT ;  /* 0x000000690400780c */ /* 0x040fe20003f04270 */
[----:B------:R-:W-:Y:S01]  /*5e30*/  @P4 STG.E.U16 desc[UR38][R6.64+0xc0], R72 ;  /* 0x0000c04806004986 */ /* 0x000fe2000c101526 */
[----:B------:R-:W-:Y:S02]  /*5e40*/  ISETP.GT.AND P4, PT, R4, 0x68, PT ;  /* 0x000000680400780c */ /* 0x000fe40003f84270 */
[----:B------:R-:W-:Y:S01]  /*5e50*/  F2FP.F16.F32.PACK_AB R74, RZ, R74 ;  /* 0x0000004aff4a723e */ /* 0x000fe200000000ff */
[----:B------:R-:W-:Y:S01]  /*5e60*/  @P5 STG.E.U16 desc[UR38][R6.64+0xc2], R73 ;  /* 0x0000c24906005986 */ /* 0x000fe2000c101526 */
[C---:B------:R-:W-:Y:S02]  /*5e70*/  ISETP.GT.AND P5, PT, R3.reuse, RZ, P4 ;  /* 0x000000ff0300720c */ /* 0x040fe400027a4270 */
[----:B------:R-:W-:Y:S01]  /*5e80*/  ISETP.GT.AND P3, PT, R3, RZ, P0 ;  /* 0x000000ff0300720c */ /* 0x000fe20000764270 */
[----:B------:R-:W-:Y:S01]  /*5e90*/  @P1 STG.E.U16 desc[UR38][R8.64+0xc0], R74 ;  /* 0x0000c04a08001986 */ /* 0x000fe2000c101526 */
[----:B------:R-:W-:-:S02]  /*5ea0*/  F2FP.F16.F32.PACK_AB R75, RZ, R75 ;  /* 0x0000004bff4b723e */ /* 0x000fc400000000ff */
[----:B------:R-:W-:Y:S02]  /*5eb0*/  F2FP.F16.F32.PACK_AB R76, RZ, R76 ;  /* 0x0000004cff4c723e */ /* 0x000fe400000000ff */
[C---:B------:R-:W-:Y:S01]  /*5ec0*/  ISETP.GT.AND P4, PT, R3.reuse, 0x8, P4 ;  /* 0x000000080300780c */ /* 0x040fe20002784270 */
[----:B------:R-:W-:Y:S01]  /*5ed0*/  @P2 STG.E.U16 desc[UR38][R8.64+0xc2], R75 ;  /* 0x0000c24b08002986 */ /* 0x000fe2000c101526 */
[----:B------:R-:W-:Y:S02]  /*5ee0*/  F2FP.F16.F32.PACK_AB R77, RZ, R77 ;  /* 0x0000004dff4d723e */ /* 0x000fe400000000ff */
[C---:B------:R-:W-:Y:S01]  /*5ef0*/  ISETP.GT.AND P2, PT, R4.reuse, 0x71, PT ;  /* 0x000000710400780c */ /* 0x040fe20003f44270 */
[----:B------:R-:W-:Y:S01]  /*5f00*/  @P5 STG.E.U16 desc[UR38][R6.64+0xd0], R76 ;  /* 0x0000d04c06005986 */ /* 0x000fe2000c101526 */
[----:B------:R-:W-:Y:S02]  /*5f10*/  ISETP.GT.AND P5, PT, R3, 0x8, P0 ;  /* 0x000000080300780c */ /* 0x000fe400007a4270 */
[C---:B------:R-:W-:Y:S01]  /*5f20*/  ISETP.GT.AND P1, PT, R4.reuse, 0x78, PT ;  /* 0x000000780400780c */ /* 0x040fe20003f24270 */
[----:B------:R-:W-:Y:S01]  /*5f30*/  @P3 STG.E.U16 desc[UR38][R6.64+0xd2], R77 ;  /* 0x0000d24d06003986 */ /* 0x000fe2000c101526 */
[----:B------:R-:W-:-:S02]  /*5f40*/  ISETP.GT.AND P3, PT, R4, 0x70, PT ;  /* 0x000000700400780c */ /* 0x000fc40003f64270 */
[----:B------:R-:W-:Y:S01]  /*5f50*/  ISETP.GT.AND P0, PT, R4, 0x79, PT ;  /* 0x000000790400780c */ /* 0x000fe20003f04270 */
[----:B------:R-:W-:Y:S01]  /*5f60*/  @P4 IMAD.MOV.U32 R4, RZ, RZ, R8 ;  /* 0x000000ffff044224 */ /* 0x000fe200078e0008 */
[----:B------:R-:W-:Y:S01]  /*5f70*/  F2FP.F16.F32.PACK_AB R78, RZ, R78 ;  /* 0x0000004eff4e723e */ /* 0x000fe200000000ff */
[----:B------:R-:W-:Y:S01]  /*5f80*/  @P4 IMAD.MOV.U32 R5, RZ, RZ, R9 ;  /* 0x000000ffff054224 */ /* 0x000fe200078e0009 */
[----:B------:R-:W-:Y:S02]  /*5f90*/  F2FP.F16.F32.PACK_AB R79, RZ, R79 ;  /* 0x0000004fff4f723e */ /* 0x000fe400000000ff */
[----:B------:R-:W-:Y:S02]  /*5fa0*/  F2FP.F16.F32.PACK_AB R80, RZ, R80 ;  /* 0x00000050ff50723e */ /* 0x000fe400000000ff */
[----:B------:R0:W-:Y:S01]  /*5fb0*/  @P4 STG.E.U16 desc[UR38][R4.64+0xd0], R78 ;  /* 0x0000d04e04004986 */ /* 0x0001e2000c101526 */
[----:B------:R-:W-:Y:S02]  /*5fc0*/  ISETP.GT.AND P4, PT, R3, RZ, P2 ;  /* 0x000000ff0300720c */ /* 0x000fe40001784270 */
[----:B------:R-:W-:-:S02]  /*5fd0*/  F2FP.F16.F32.PACK_AB R81, RZ, R81 ;  /* 0x00000051ff51723e */ /* 0x000fc400000000ff */
[----:B------:R-:W-:Y:S02]  /*5fe0*/  ISETP.GT.AND P2, PT, R3, 0x8, P2 ;  /* 0x000000080300780c */ /* 0x000fe40001744270 */
[----:B------:R-:W-:Y:S02]  /*5ff0*/  F2FP.F16.F32.PACK_AB R82, RZ, R82 ;  /* 0x00000052ff52723e */ /* 0x000fe400000000ff */
[----:B------:R-:W-:Y:S02]  /*6000*/  F2FP.F16.F32.PACK_AB R83, RZ, R83 ;  /* 0x00000053ff53723e */ /* 0x000fe400000000ff */
[----:B------:R-:W-:Y:S01]  /*6010*/  F2FP.F16.F32.PACK_AB R84, RZ, R84 ;  /* 0x00000054ff54723e */ /* 0x000fe200000000ff */
[----:B0-----:R-:W-:Y:S01]  /*6020*/  @P5 IMAD.MOV.U32 R4, RZ, RZ, R8 ;  /* 0x000000ffff045224 */ /* 0x001fe200078e0008 */
[----:B------:R-:W-:Y:S01]  /*6030*/  F2FP.F16.F32.PACK_AB R85, RZ, R85 ;  /* 0x00000055ff55723e */ /* 0x000fe200000000ff */
[----:B------:R-:W-:Y:S01]  /*6040*/  @P5 IMAD.MOV.U32 R5, RZ, RZ, R9 ;  /* 0x000000ffff055224 */ /* 0x000fe200078e0009 */
[----:B------:R-:W-:-:S02]  /*6050*/  F2FP.F16.F32.PACK_AB R86, RZ, R86 ;  /* 0x00000056ff56723e */ /* 0x000fc400000000ff */
[----:B------:R-:W-:Y:S02]  /*6060*/  F2FP.F16.F32.PACK_AB R87, RZ, R87 ;  /* 0x00000057ff57723e */ /* 0x000fe400000000ff */
[----:B------:R0:W-:Y:S01]  /*6070*/  @P5 STG.E.U16 desc[UR38][R4.64+0xd2], R79 ;  /* 0x0000d24f04005986 */ /* 0x0001e2000c101526 */
[C---:B------:R-:W-:Y:S02]  /*6080*/  ISETP.GT.AND P5, PT, R3.reuse, RZ, P3 ;  /* 0x000000ff0300720c */ /* 0x040fe40001fa4270 */
[----:B------:R-:W-:-:S11]  /*6090*/  ISETP.GT.AND P3, PT, R3, 0x8, P3 ;  /* 0x000000080300780c */ /* 0x000fd60001f64270 */
[----:B0-----:R-:W-:Y:S02]  /*60a0*/  @P5 IMAD.MOV.U32 R4, RZ, RZ, R6 ;  /* 0x000000ffff045224 */ /* 0x001fe400078e0006 */
[----:B------:R-:W-:-:S05]  /*60b0*/  @P5 IMAD.MOV.U32 R5, RZ, RZ, R7 ;  /* 0x000000ffff055224 */ /* 0x000fca00078e0007 */
[----:B------:R0:W-:Y:S01]  /*60c0*/  @P5 STG.E.U16 desc[UR38][R4.64+0xe0], R80 ;  /* 0x0000e05004005986 */ /* 0x0001e2000c101526 */
[C---:B------:R-:W-:Y:S02]  /*60d0*/  ISETP.GT.AND P5, PT, R3.reuse, RZ, P0 ;  /* 0x000000ff0300720c */ /* 0x040fe400007a4270 */
[----:B------:R-:W-:Y:S01]  /*60e0*/  ISETP.GT.AND P0, PT, R3, 0x8, P0 ;  /* 0x000000080300780c */ /* 0x000fe20000704270 */
[----:B0-----:R-:W-:Y:S02]  /*60f0*/  @P4 IMAD.MOV.U32 R4, RZ, RZ, R6 ;  /* 0x000000ffff044224 */ /* 0x001fe400078e0006 */
[----:B------:R-:W-:-:S05]  /*6100*/  @P4 IMAD.MOV.U32 R5, RZ, RZ, R7 ;  /* 0x000000ffff054224 */ /* 0x000fca00078e0007 */
[----:B------:R0:W-:Y:S01]  /*6110*/  @P4 STG.E.U16 desc[UR38][R4.64+0xe2], R81 ;  /* 0x0000e25104004986 */ /* 0x0001e2000c101526 */
[C---:B------:R-:W-:Y:S02]  /*6120*/  ISETP.GT.AND P4, PT, R3.reuse, RZ, P1 ;  /* 0x000000ff0300720c */ /* 0x040fe40000f84270 */
[----:B------:R-:W-:Y:S01]  /*6130*/  ISETP.GT.AND P1, PT, R3, 0x8, P1 ;  /* 0x000000080300780c */ /* 0x000fe20000f24270 */
[----:B0-----:R-:W-:Y:S02]  /*6140*/  @P3 IMAD.MOV.U32 R4, RZ, RZ, R8 ;  /* 0x000000ffff043224 */ /* 0x001fe400078e0008 */
[----:B------:R-:W-:-:S05]  /*6150*/  @P3 IMAD.MOV.U32 R5, RZ, RZ, R9 ;  /* 0x000000ffff053224 */ /* 0x000fca00078e0009 */
[----:B------:R0:W-:Y:S02]  /*6160*/  @P3 STG.E.U16 desc[UR38][R4.64+0xe0], R82 ;  /* 0x0000e05204003986 */ /* 0x0001e4000c101526 */
[----:B0-----:R-:W-:Y:S02]  /*6170*/  @P2 IMAD.MOV.U32 R4, RZ, RZ, R8 ;  /* 0x000000ffff042224 */ /* 0x001fe400078e0008 */
[----:B------:R-:W-:-:S05]  /*6180*/  @P2 IMAD.MOV.U32 R5, RZ, RZ, R9 ;  /* 0x000000ffff052224 */ /* 0x000fca00078e0009 */
[----:B------:R0:W-:Y:S02]  /*6190*/  @P2 STG.E.U16 desc[UR38][R4.64+0xe2], R83 ;  /* 0x0000e25304002986 */ /* 0x0001e4000c101526 */
[----:B0-----:R-:W-:Y:S02]  /*61a0*/  @P4 IMAD.MOV.U32 R4, RZ, RZ, R6 ;  /* 0x000000ffff044224 */ /* 0x001fe400078e0006 */
[----:B------:R-:W-:-:S05]  /*61b0*/  @P4 IMAD.MOV.U32 R5, RZ, RZ, R7 ;  /* 0x000000ffff054224 */ /* 0x000fca00078e0007 */
[----:B------:R0:W-:Y:S04]  /*61c0*/  @P4 STG.E.U16 desc[UR38][R4.64+0xf0], R84 ;  /* 0x0000f05404004986 */ /* 0x0001e8000c101526 */
[----:B------:R1:W-:Y:S01]  /*61d0*/  @P5 STG.E.U16 desc[UR38][R6.64+0xf2], R85 ;  /* 0x0000f25506005986 */ /* 0x0003e2000c101526 */
[----:B0-----:R-:W-:Y:S02]  /*61e0*/  @P1 IMAD.MOV.U32 R4, RZ, RZ, R8 ;  /* 0x000000ffff041224 */ /* 0x001fe400078e0008 */
[----:B------:R-:W-:-:S05]  /*61f0*/  @P1 IMAD.MOV.U32 R5, RZ, RZ, R9 ;  /* 0x000000ffff051224 */ /* 0x000fca00078e0009 */
[----:B------:R1:W-:Y:S04]  /*6200*/  @P1 STG.E.U16 desc[UR38][R4.64+0xf0], R86 ;  /* 0x0000f05604001986 */ /* 0x0003e8000c101526 */
[----:B------:R1:W-:Y:S02]  /*6210*/  @P0 STG.E.U16 desc[UR38][R8.64+0xf2], R87 ;  /* 0x0000f25708000986 */ /* 0x0003e4000c101526 */
.L_x_158:
[----:B------:R-:W-:Y:S05]  /*6220*/  BSYNC B0 ;  /* 0x0000000000007941 */ /* 0x000fea0003800000 */
.L_x_32:
[----:B------:R-:W-:Y:S01]  /*6230*/  IADD3 R16, P0, R16, UR36, RZ ;  /* 0x0000002410107c10 */ /* 0x000fe2000ff1e0ff */
[----:B------:R-:W-:Y:S01]  /*6240*/  ULDC.64 UR4, c[0x0][0x650] ;  /* 0x0001940000047ab9 */ /* 0x000fe20000000a00 */
[----:B------:R-:W-:Y:S01]  /*6250*/  PRMT R3, RZ, 0x7610, R3 ;  /* 0x00007610ff037816 */ /* 0x000fe20000000003 */
[----:B------:R-:W-:Y:S01]  /*6260*/  IMAD.MOV.U32 R100, RZ, RZ, -0x1 ;  /* 0xffffffffff647424 */ /* 0x000fe200078e00ff */
[----:B------:R-:W-:Y:S01]  /*6270*/  IADD3.X R17, R17, UR42, RZ, P0, !PT ;  /* 0x0000002a11117c10 */ /* 0x000fe200087fe4ff */
[----:B------:R-:W-:Y:S01]  /*6280*/  IMAD.MOV.U32 R101, RZ, RZ, -0x1 ;  /* 0xffffffffff657424 */ /* 0x000fe200078e00ff */
[----:B------:R-:W-:-:S04]  /*6290*/  ISETP.GE.U32.AND P0, PT, R16, UR4, PT ;  /* 0x0000000410007c0c */ /* 0x000fc8000bf06070 */
[----:B------:R-:W-:-:S13]  /*62a0*/  ISETP.GE.U32.AND.EX P0, PT, R17, UR5, PT, P0 ;  /* 0x0000000511007c0c */ /* 0x000fda000bf06100 */
[----:B------:R-:W-:Y:S05]  /*62b0*/  @P0 BRA `(.L_x_159) ;  /* 0x00000004004c0947 */ /* 0x000fea0003800000 */
[----:B------:R-:W0:Y:S01]  /*62c0*/  LDC.64 R10, c[0x0][0x628] ;  /* 0x00018a00ff0a7b82 */ /* 0x000e220000000a00 */
[----:B---3--:R-:W3:Y:S01]  /*62d0*/  S2R R12, SR_CTAID.X ;  /* 0x00000000000c7919 */ /* 0x008ee20000002500 */
[----:B-12-4-:R-:W-:Y:S02]  /*62e0*/  IMAD.MOV.U32 R8, RZ, RZ, R16 ;  /* 0x000000ffff087224 */ /* 0x016fe400078e0010 */
[----:B------:R-:W-:Y:S01]  /*62f0*/  IMAD.MOV.U32 R9, RZ, RZ, R17 ;  /* 0x000000ffff097224 */ /* 0x000fe200078e0011 */
[----:B------:R-:W1:Y:S03]  /*6300*/  S2R R20, SR_CTAID.Y ;  /* 0x0000000000147919 */ /* 0x000e660000002600 */
[----:B------:R-:W2:Y:S08]  /*6310*/  LDC R0, c[0x0][0x630] ;  /* 0x00018c00ff007b82 */ /* 0x000eb00000000800 */
[----:B------:R-:W4:Y:S01]  /*6320*/  LDC.64 R14, c[0x0][0x620] ;  /* 0x00018800ff0e7b82 */ /* 0x000f220000000a00 */
[----:B0-----:R-:W-:-:S04]  /*6330*/  ISETP.NE.U32.AND P0, PT, R10, RZ, PT ;  /* 0x000000ff0a00720c */ /* 0x001fc80003f05070 */
[----:B------:R-:W-:-:S13]  /*6340*/  ISETP.NE.AND.EX P0, PT, R11, RZ, PT, P0 ;  /* 0x000000ff0b00720c */ /* 0x000fda0003f05300 */
[----:B-1234-:R-:W-:Y:S05]  /*6350*/  @!P0 BRA `(.L_x_160) ;  /* 0x0000000000288947 */ /* 0x01efea0003800000 */
        /* <DEDUP_REMOVED lines=10> */
.L_x_160:
[-CC-:B------:R-:W-:Y:S01]  /*6400*/  SHF.R.U64 R101, R8, R0.reuse, R9.reuse ;  /* 0x0000000008657219 */ /* 0x180fe20000001209 */
[----:B------:R-:W0:Y:S01]  /*6410*/  LDC.64 R26, c[0x0][0x640] ;  /* 0x00019000ff1a7b82 */ /* 0x000e220000000a00 */
[----:B------:R-:W-:Y:S01]  /*6420*/  SHF.R.U32.HI R0, RZ, R0, R9 ;  /* 0x00000000ff007219 */ /* 0x000fe20000011609 */
[----:B------:R-:W-:Y:S01]  /*6430*/  ULDC UR4, c[0x0][0x150] ;  /* 0x0000540000047ab9 */ /* 0x000fe20000000800 */
[----:B------:R-:W-:Y:S02]  /*6440*/  IADD3 R3, P0, RZ, -R101, RZ ;  /* 0x80000065ff037210 */ /* 0x000fe40007f1e0ff */
[----:B------:R-:W-:-:S03]  /*6450*/  I2FP.F32.U32 R7, R12 ;  /* 0x0000000c00077245 */ /* 0x000fc60000201000 */
[----:B------:R-:W1:Y:S01]  /*6460*/  LDC R6, c[0x0][0x618] ;  /* 0x00018600ff067b82 */ /* 0x000e620000000800 */
[----:B------:R-:W-:Y:S02]  /*6470*/  IMAD.X R5, RZ, RZ, ~R0, P0 ;  /* 0x000000ffff057224 */ /* 0x000fe400000e0e00 */
[----:B------:R-:W-:Y:S01]  /*6480*/  FMUL R7, R7, UR4 ;  /* 0x0000000407077c20 */ /* 0x000fe20008400000 */
[----:B------:R-:W-:Y:S01]  /*6490*/  ULDC UR4, c[0x0][0x154] ;  /* 0x0000550000047ab9 */ /* 0x000fe20000000800 */
[-C--:B------:R-:W-:Y:S02]  /*64a0*/  IMAD R0, R5, R14.reuse, RZ ;  /* 0x0000000e05007224 */ /* 0x080fe400078e02ff */
[C---:B------:R-:W-:Y:S01]  /*64b0*/  IMAD.WIDE.U32 R4, R3.reuse, R14, R16 ;  /* 0x0000000e03047225 */ /* 0x040fe200078e0010 */
[----:B------:R-:W2:Y:S01]  /*64c0*/  LDC R8, c[0x0][0x608] ;  /* 0x00018200ff087b82 */ /* 0x000ea20000000800 */
[----:B------:R-:W3:Y:S02]  /*64d0*/  F2I.U32.TRUNC.NTZ R7, R7 ;  /* 0x0000000700077305 */ /* 0x000ee4000020f000 */
[----:B------:R-:W-:Y:S01]  /*64e0*/  IMAD R3, R3, R15, R0 ;  /* 0x0000000f03037224 */ /* 0x000fe200078e0200 */
[----:B------:R-:W-:-:S03]  /*64f0*/  I2FP.F32.U32 R0, R20 ;  /* 0x0000001400007245 */ /* 0x000fc60000201000 */
[----:B------:R-:W-:Y:S01]  /*6500*/  IMAD.IADD R3, R5, 0x1, R3 ;  /* 0x0000000105037824 */ /* 0x000fe200078e0203 */
[----:B------:R-:W4:Y:S01]  /*6510*/  LDC R11, c[0x0][0x658] ;  /* 0x00019600ff0b7b82 */ /* 0x000f220000000800 */
[----:B0-----:R-:W-:-:S04]  /*6520*/  ISETP.NE.U32.AND P0, PT, R26, RZ, PT ;  /* 0x000000ff1a00720c */ /* 0x001fc80003f05070 */
[----:B------:R-:W-:-:S03]  /*6530*/  ISETP.NE.AND.EX P0, PT, R27, RZ, PT, P0 ;  /* 0x000000ff1b00720c */ /* 0x000fc60003f05300 */
[----:B------:R-:W0:Y:S01]  /*6540*/  LDC R9, c[0x0][0x144] ;  /* 0x00005100ff097b82 */ /* 0x000e220000000800 */
[-C--:B-1----:R-:W-:Y:S01]  /*6550*/  SHF.R.U64 R10, R4, R6.reuse, R3 ;  /* 0x00000006040a7219 */ /* 0x082fe20000001203 */
[----:B---3--:R-:W-:Y:S01]  /*6560*/  IMAD.MOV R7, RZ, RZ, -R7 ;  /* 0x000000ffff077224 */ /* 0x008fe200078e0a07 */
[----:B------:R-:W-:Y:S01]  /*6570*/  SHF.R.U32.HI R3, RZ, R6, R3 ;  /* 0x00000006ff037219 */ /* 0x000fe20000011603 */
[----:B------:R-:W-:-:S04]  /*6580*/  FMUL R6, R0, UR4 ;  /* 0x0000000400067c20 */ /* 0x000fc80008400000 */
[----:B------:R-:W1:Y:S01]  /*6590*/  LDC R21, c[0x0][0x148] ;  /* 0x00005200ff157b82 */ /* 0x000e620000000800 */
[----:B------:R3:W0:Y:S01]  /*65a0*/  F2I.U32.TRUNC.NTZ R14, R6 ;  /* 0x00000006000e7305 */ /* 0x000622000020f000 */
[-CC-:B--2---:R-:W-:Y:S02]  /*65b0*/  SHF.R.U64 R13, R10, R8.reuse, R3.reuse ;  /* 0x000000080a0d7219 */ /* 0x184fe40000001203 */
[----:B------:R-:W-:-:S04]  /*65c0*/  SHF.R.U32.HI R0, RZ, R8, R3 ;  /* 0x00000008ff007219 */ /* 0x000fc80000011603 */
[----:B-----5:R-:W2:Y:S01]  /*65d0*/  LDC R24, c[0x0][0x648] ;  /* 0x00019200ff187b82 */ /* 0x020ea20000000800 */
[-CC-:B----4-:R-:W-:Y:S02]  /*65e0*/  SHF.R.U64 R15, R13, R11.reuse, R0.reuse ;  /* 0x0000000b0d0f7219 */ /* 0x190fe40000001200 */
[----:B------:R-:W-:-:S03]  /*65f0*/  SHF.R.U32.HI R5, RZ, R11, R0 ;  /* 0x0000000bff057219 */ /* 0x000fc60000011600 */
[----:B------:R-:W-:Y:S02]  /*6600*/  IMAD.MOV.U32 R4, RZ, RZ, R15 ;  /* 0x000000ffff047224 */ /* 0x000fe400078e000f */
[----:B------:R-:W4:Y:S01]  /*6610*/  LDC R28, c[0x0][0x638] ;  /* 0x00018e00ff1c7b82 */ /* 0x000f220000000800 */
[----:B0-----:R-:W-:-:S07]  /*6620*/  IMAD R25, R9, R7, R12 ;  /* 0x0000000709197224 */ /* 0x001fce00078e020c */
[----:B------:R-:W0:Y:S08]  /*6630*/  LDC R29, c[0x0][0x610] ;  /* 0x00018400ff1d7b82 */ /* 0x000e300000000800 */
[----:B------:R-:W0:Y:S01]  /*6640*/  LDC R30, c[0x0][0x600] ;  /* 0x00018000ff1e7b82 */ /* 0x000e220000000800 */
[----:B-123--:R-:W-:Y:S05]  /*6650*/  @!P0 BRA `(.L_x_161) ;  /* 0x0000000000288947 */ /* 0x00efea0003800000 */
[----:B------:R-:W1:Y:S02]  /*6660*/  LDC R0, c[0x0][0x64c] ;  /* 0x00019300ff007b82 */ /* 0x000e640000000800 */
[----:B-1----:R-:W-:-:S05]  /*6670*/  IADD3 R3, P0, R15, R0, RZ ;  /* 0x000000000f037210 */ /* 0x002fca0007f1e0ff */
        /* <DEDUP_REMOVED lines=8> */
.L_x_161:
[----:B------:R-:W-:Y:S01]  /*6700*/  ISETP.NE.AND P0, PT, R2, 0x1, PT ;  /* 0x000000010200780c */ /* 0x000fe20003f05270 */
[----:B------:R-:W-:Y:S01]  /*6710*/  IMAD.MOV R14, RZ, RZ, -R14 ;  /* 0x000000ffff0e7224 */ /* 0x000fe200078e0a0e */
[----:B------:R-:W-:Y:S02]  /*6720*/  SHF.R.U64 R3, R4, R24, R5 ;  /* 0x0000001804037219 */ /* 0x000fe40000001205 */
[----:B------:R-:W-:Y:S02]  /*6730*/  LOP3.LUT R0, R13, R98, RZ, 0xc0, !PT ;  /* 0x000000620d007212 */ /* 0x000fe400078ec0ff */
[----:B------:R-:W-:Y:S01]  /*6740*/  LOP3.LUT R10, R10, R97, RZ, 0xc0, !PT ;  /* 0x000000610a0a7212 */ /* 0x000fe200078ec0ff */
[----:B------:R-:W-:Y:S02]  /*6750*/  IMAD.MOV R4, RZ, RZ, -R3 ;  /* 0x000000ffff047224 */ /* 0x000fe400078e0a03 */
[----:B------:R-:W-:Y:S02]  /*6760*/  IMAD R0, R93, R3, R0 ;  /* 0x000000035d007224 */ /* 0x000fe400078e0200 */
[----:B----4-:R-:W-:-:S02]  /*6770*/  IMAD R3, R4, R28, R15 ;  /* 0x0000001c04037224 */ /* 0x010fc400078e020f */
[----:B------:R-:W-:Y:S02]  /*6780*/  @P0 IMAD R25, R21, R14, R20 ;  /* 0x0000000e15190224 */ /* 0x000fe400078e0214 */
[----:B0-----:R-:W-:Y:S02]  /*6790*/  IMAD R5, R3, R30, R10 ;  /* 0x0000001e03057224 */ /* 0x001fe400078e020a */
[----:B------:R-:W-:Y:S02]  /*67a0*/  IMAD R0, R0, R29, R25 ;  /* 0x0000001d00007224 */ /* 0x000fe400078e0219 */
[----:B------:R-:W-:-:S03]  /*67b0*/  IMAD.MOV.U32 R4, RZ, RZ, 0x1 ;  /* 0x00000001ff047424 */ /* 0x000fc600078e00ff */
[----:B------:R-:W-:Y:S02]  /*67c0*/  SEL R100, R5, R0, !P0 ;  /* 0x0000000005647207 */ /* 0x000fe40004000000 */
[----:B------:R-:W-:Y:S02]  /*67d0*/  PRMT R3, R4, 0x7610, R3 ;  /* 0x0000761004037816 */ /* 0x000fe40000000003 */
[----:B------:R-:W-:-:S07]  /*67e0*/  SEL R0, R0, R5, !P0 ;  /* 0x0000000500007207 */ /* 0x000fce0004000000 */
.L_x_159:
[----:B------:R-:W-:Y:S01]  /*67f0*/  LOP3.LUT P0, RZ, R3, 0xff, RZ, 0xc0, !PT ;  /* 0x000000ff03ff7812 */ /* 0x000fe2000780c0ff */
[----:B------:R-:W-:Y:S01]  /*6800*/  UIMAD.WIDE.U32 UR4, UR41, -0x55555555, URZ ;  /* 0xaaaaaaab290478a5 */ /* 0x000fe2000f8e003f */
[----:B------:R-:W-:-:S03]  /*6810*/  IMAD.MOV.U32 R103, RZ, RZ, R0 ;  /* 0x000000ffff677224 */ /* 0x000fc600078e0000 */
[----:B------:R-:W-:-:S04]  /*6820*/  USHF.R.U32.HI UR4, URZ, 0x1, UR5 ;  /* 0x000000013f047899 */ /* 0x000fc80008011605 */
[----:B------:R-:W-:-:S04]  /*6830*/  UIMAD UR41, UR4, -0x3, UR41 ;  /* 0xfffffffd042978a4 */ /* 0x000fc8000f8e0229 */
[----:B------:R-:W-:Y:S08]  /*6840*/  @P0 BRA `(.L_x_162) ;  /* 0xffffffac000c0947 */ /* 0x000ff0000383ffff */
[----:B------:R-:W-:Y:S05]  /*6850*/  EXIT ;  /* 0x000000000000794d */ /* 0x000fea0003800000 */
.L_x_7:
        /* <DEDUP_REMOVED lines=26> */
.L_x_164:
[----:B------:R-:W0:Y:S01]  /*6a00*/  LDC.64 R28, c[0x0][0x640] ;  /* 0x00019000ff1c7b82 */ /* 0x000e220000000a00 */
[-CC-:B------:R-:W-:Y:S01]  /*6a10*/  SHF.R.U64 R21, R14, R8.reuse, R15.reuse ;  /* 0x000000080e157219 */ /* 0x180fe2000000120f */
[----:B------:R-:W-:Y:S01]  /*6a20*/  IMAD.MOV.U32 R31, RZ, RZ, 0x1 ;  /* 0x00000001ff1f7424 */ /* 0x000fe200078e00ff */
[----:B------:R-:W-:Y:S02]  /*6a30*/  SHF.R.U32.HI R7, RZ, R8, R15 ;  /* 0x00000008ff077219 */ /* 0x000fe4000001160f */
[----:B------:R-:W-:-:S03]  /*6a40*/  IADD3 R13, P0, RZ, -R21, RZ ;  /* 0x80000015ff0d7210 */ /* 0x000fc60007f1e0ff */
[----:B------:R-:W1:Y:S02]  /*6a50*/  LDC R12, c[0x0][0x618] ;  /* 0x00018600ff0c7b82 */ /* 0x000e640000000800 */
[----:B------:R-:W-:Y:S02]  /*6a60*/  IMAD.X R7, RZ, RZ, ~R7, P0 ;  /* 0x000000ffff077224 */ /* 0x000fe400000e0e07 */
[----:B------:R-:W-:-:S04]  /*6a70*/  IMAD.WIDE.U32 R10, R13, R24, R16 ;  /* 0x000000180d0a7225 */ /* 0x000fc800078e0010 */
[----:B------:R-:W2:Y:S01]  /*6a80*/  LDC R14, c[0x0][0x608] ;  /* 0x00018200ff0e7b82 */ /* 0x000ea20000000800 */
[----:B------:R-:W-:-:S04]  /*6a90*/  IMAD R8, R7, R24, RZ ;  /* 0x0000001807087224 */ /* 0x000fc800078e02ff */
[----:B------:R-:W-:-:S03]  /*6aa0*/  IMAD R7, R13, R25, R8 ;  /* 0x000000190d077224 */ /* 0x000fc600078e0208 */
[----:B------:R-:W3:Y:S01]  /*6ab0*/  LDC R26, c[0x0][0x658] ;  /* 0x00019600ff1a7b82 */ /* 0x000ee20000000800 */
[----:B------:R-:W-:Y:S01]  /*6ac0*/  IMAD.IADD R7, R11, 0x1, R7 ;  /* 0x000000010b077824 */ /* 0x000fe200078e0207 */
[----:B0-----:R-:W-:Y:S01]  /*6ad0*/  ISETP.NE.U32.AND P0, PT, R28, RZ, PT ;  /* 0x000000ff1c00720c */ /* 0x001fe20003f05070 */
[----:B------:R-:W-:-:S03]  /*6ae0*/  IMAD.MOV.U32 R11, RZ, RZ, -0x1 ;  /* 0xffffffffff0b7424 */ /* 0x000fc600078e00ff */
        /* <DEDUP_REMOVED lines=8> */
[-C--:B---3--:R-:W-:Y:S02]  /*6b70*/  SHF.L.U32 R10, R11, R26.reuse, RZ ;  /* 0x0000001a0b0a7219 */ /* 0x088fe400000006ff */
[--C-:B------:R-:W-:Y:S02]  /*6b80*/  SHF.R.U64 R24, R22, R26, R7.reuse ;  /* 0x0000001a16187219 */ /* 0x100fe40000001207 */
[----:B------:R-:W-:Y:S02]  /*6b90*/  LOP3.LUT R33, RZ, R10, RZ, 0x33, !PT ;  /* 0x0000000aff217212 */ /* 0x000fe400078e33ff */
[----:B------:R-:W-:Y:S01]  /*6ba0*/  SHF.R.U32.HI R11, RZ, R26, R7 ;  /* 0x0000001aff0b7219 */ /* 0x000fe20000011607 */
[----:B------:R-:W3:Y:S01]  /*6bb0*/  LDC R30, c[0x0][0x610] ;  /* 0x00018400ff1e7b82 */ /* 0x000ee20000000800 */
[----:B------:R-:W-:Y:S01]  /*6bc0*/  IMAD.MOV.U32 R10, RZ, RZ, R24 ;  /* 0x000000ffff0a7224 */ /* 0x000fe200078e0018 */
[----:B------:R-:W-:Y:S06]  /*6bd0*/  @!P0 BRA `(.L_x_165) ;  /* 0x0000000000288947 */ /* 0x000fec0003800000 */
        /* <DEDUP_REMOVED lines=10> */
.L_x_165:
[----:B------:R-:W-:Y:S02]  /*6c80*/  ISETP.NE.AND P0, PT, R2, 0x1, PT ;  /* 0x000000010200780c */ /* 0x000fe40003f05270 */
[----:B-1----:R-:W-:Y:S01]  /*6c90*/  SHF.R.U64 R8, R10, R8, R11 ;  /* 0x000000080a087219 */ /* 0x002fe2000000120b */
[----:B0-----:R-:W-:Y:S01]  /*6ca0*/  VIADD R11, R25, 0xffffffff ;  /* 0xffffffff190b7836 */ /* 0x001fe20000000000 */
[----:B------:R-:W-:Y:S02]  /*6cb0*/  SHF.L.U32 R31, R31, R26, RZ ;  /* 0x0000001a1f1f7219 */ /* 0x000fe400000006ff */
[----:B------:R-:W-:Y:S01]  /*6cc0*/  LOP3.LUT R5, R22, R33, RZ, 0xc0, !PT ;  /* 0x0000002116057212 */ /* 0x000fe200078ec0ff */
[----:B------:R-:W-:-:S04]  /*6cd0*/  IMAD.MOV R7, RZ, RZ, -R8 ;  /* 0x000000ffff077224 */ /* 0x000fc800078e0a08 */
[----:B------:R-:W-:Y:S02]  /*6ce0*/  IMAD R5, R31, R8, R5 ;  /* 0x000000081f057224 */ /* 0x000fe400078e0205 */
[----:B------:R-:W-:Y:S01]  /*6cf0*/  @P0 IMAD R6, R9, R23, R4 ;  /* 0x0000001709060224 */ /* 0x000fe200078e0204 */
[----:B------:R-:W-:Y:S01]  /*6d00*/  LOP3.LUT R9, R20, R11, RZ, 0xc0, !PT ;  /* 0x0000000b14097212 */ /* 0x000fe200078ec0ff */
[----:B--2---:R-:W-:Y:S02]  /*6d10*/  IMAD R4, R7, R27, R24 ;  /* 0x0000001b07047224 */ /* 0x004fe400078e0218 */
[----:B---3--:R-:W-:Y:S02]  /*6d20*/  IMAD R6, R5, R30, R6 ;  /* 0x0000001e05067224 */ /* 0x008fe400078e0206 */
[----:B------:R-:W-:Y:S02]  /*6d30*/  IMAD R5, R4, R25, R9 ;  /* 0x0000001904057224 */ /* 0x000fe400078e0209 */
[----:B------:R-:W-:-:S02]  /*6d40*/  IMAD.MOV.U32 R8, RZ, RZ, 0x1 ;  /* 0x00000001ff087424 */ /* 0x000fc400078e00ff */
[----:B------:R-:W-:Y:S01]  /*6d50*/  IMAD.MOV.U32 R7, RZ, RZ, R21 ;  /* 0x000000ffff077224 */ /* 0x000fe200078e0015 */
[----:B------:R-:W-:Y:S02]  /*6d60*/  SEL R19, R5, R6, !P0 ;  /* 0x0000000605137207 */ /* 0x000fe40004000000 */
[----:B------:R-:W-:-:S07]  /*6d70*/  SEL R12, R6, R5, !P0 ;  /* 0x00000005060c7207 */ /* 0x000fce0004000000 */
.L_x_163:
[----:B------:R-:W-:-:S08]  /*6d80*/  NOP ;  /* 0x0000000000007918 */ /* 0x000fd00000000000 */
[----:B------:R-:W0:-:S00]  /*6d90*/  USETMAXREG.DEALLOC.CTAPOOL 0x28 ;  /* 0x00000028000079c8 */ /* 0x000e0000080e0500 */
[----:B0-----:R-:W-:-:S13]  /*6da0*/  ISETP.NE.AND P0, PT, R3, RZ, PT ;  /* 0x000000ff0300720c */ /* 0x001fda0003f05270 */
[----:B------:R-:W-:Y:S05]  /*6db0*/  @P0 EXIT ;  /* 0x000000000000094d */ /* 0x000fea0003800000 */
[----:B------:R-:W-:Y:S01]  /*6dc0*/  LOP3.LUT P0, RZ, R8, 0xff, RZ, 0xc0, !PT ;  /* 0x000000ff08ff7812 */ /* 0x000fe2000780c0ff */
[----:B------:R-:W-:Y:S02]  /*6dd0*/  IMAD.MOV.U32 R3, RZ, RZ, 0x1 ;  /* 0x00000001ff037424 */ /* 0x000fe400078e00ff */
[----:B------:R-:W-:-:S10]  /*6de0*/  IMAD.MOV.U32 R13, RZ, RZ, RZ ;  /* 0x000000ffff0d7224 */ /* 0x000fd400078e00ff */
[----:B------:R-:W-:Y:S05]  /*6df0*/  @!P0 BRA `(.L_x_166) ;  /* 0x0000000c00788947 */ /* 0x000fea0003800000 */
[----:B------:R-:W0:Y:S01]  /*6e00*/  LDC R3, c[0x0][0x28c] ;  /* 0x0000a300ff037b82 */ /* 0x000e220000000800 */
[----:B------:R-:W-:Y:S01]  /*6e10*/  UMOV UR13, 0x1 ;  /* 0x00000001000d7882 */ /* 0x000fe20000000000 */
[----:B------:R-:W-:Y:S01]  /*6e20*/  ULDC UR5, c[0x0][0x658] ;  /* 0x0001960000057ab9 */ /* 0x000fe20000000800 */
[----:B------:R-:W-:Y:S01]  /*6e30*/  UMOV UR7, 0xffffffff ;  /* 0xffffffff00077882 */ /* 0x000fe20000000000 */
[----:B------:R-:W-:Y:S01]  /*6e40*/  BSSY B0, `(.L_x_166) ;  /* 0x00000d9000007945 */ /* 0x000fe20003800000 */
[----:B------:R-:W-:Y:S01]  /*6e50*/  USHF.L.U32 UR7, UR7, UR5, URZ ;  /* 0x0000000507077299 */ /* 0x000fe2000800063f */
[----:B------:R-:W-:Y:S01]  /*6e60*/  IMAD.MOV.U32 R11, RZ, RZ, 0x1 ;  /* 0x00000001ff0b7424 */ /* 0x000fe200078e00ff */
[----:B------:R-:W-:Y:S01]  /*6e70*/  LOP3.LUT R10, R18, 0x2, RZ, 0xfc, !PT ;  /* 0x00000002120a7812 */ /* 0x000fe200078efcff */
[----:B------:R-:W1:Y:S01]  /*6e80*/  S2UR UR9, SR_CgaCtaId ;  /* 0x00000000000979c3 */ /* 0x000e620000008800 */
[----:B------:R-:W-:Y:S01]  /*6e90*/  IMAD.MOV.U32 R13, RZ, RZ, RZ ;  /* 0x000000ffff0d7224 */ /* 0x000fe200078e00ff */
[----:B------:R-:W-:Y:S01]  /*6ea0*/  ULDC UR4, c[0x0][0x600] ;  /* 0x0001800000047ab9 */ /* 0x000fe20000000800 */
[----:B------:R-:W-:Y:S01]  /*6eb0*/  UMOV UR14, 0x11 ;  /* 0x00000011000e7882 */ /* 0x000fe20000000000 */
[----:B------:R-:W-:-:S02]  /*6ec0*/  USHF.L.U32 UR5, UR13, UR5, URZ ;  /* 0x000000050d057299 */ /* 0x000fc4000800063f */
[----:B------:R-:W-:Y:S02]  /*6ed0*/  UIADD3 UR4, UR4, -0x1, URZ ;  /* 0xffffffff04047890 */ /* 0x000fe4000fffe03f */
[----:B------:R-:W-:Y:S01]  /*6ee0*/  ULOP3.LUT UR7, URZ, UR7, URZ, 0x33, !UPT ;  /* 0x000000073f077292 */ /* 0x000fe2000f8e333f */
[----:B------:R-:W-:Y:S01]  /*6ef0*/  ULDC.64 UR24, c[0x0][0x198] ;  /* 0x0000660000187ab9 */ /* 0x000fe20000000a00 */
[----:B0-----:R-:W-:-:S05]  /*6f00*/  VIADD R3, R3, 0x3f ;  /* 0x0000003f03037836 */ /* 0x001fca0000000000 */
[----:B------:R-:W-:Y:S01]  /*6f10*/  SHF.R.S32.HI R4, RZ, 0x1f, R3 ;  /* 0x0000001fff047819 */ /* 0x000fe20000011403 */
[----:B-1----:R-:W-:-:S03]  /*6f20*/  USHF.R.U32.HI UR26, URZ, 0x2, UR9 ;  /* 0x000000023f1a7899 */ /* 0x002fc60008011609 */
[----:B------:R-:W-:Y:S01]  /*6f30*/  LEA.HI R4, R4, R3, RZ, 0x6 ;  /* 0x0000000304047211 */ /* 0x000fe200078f30ff */
[----:B------:R-:W-:Y:S01]  /*6f40*/  ULOP3.LUT UR8, UR9, 0x3, URZ, 0xc0, !UPT ;  /* 0x0000000309087892 */ /* 0x000fe2000f8ec03f */
[----:B------:R-:W-:Y:S01]  /*6f50*/  IMAD.MOV.U32 R3, RZ, RZ, 0x1 ;  /* 0x00000001ff037424 */ /* 0x000fe200078e00ff */
[----:B------:R-:W-:Y:S01]  /*6f60*/  USHF.L.U32 UR6, UR9, 0x5, URZ ;  /* 0x0000000509067899 */ /* 0x000fe2000800063f */
[----:B------:R-:W-:Y:S01]  /*6f70*/  SHF.R.S32.HI R8, RZ, 0x6, R4 ;  /* 0x00000006ff087819 */ /* 0x000fe20000011404 */
[----:B------:R-:W-:Y:S02]  /*6f80*/  USHF.L.U32 UR27, UR9, 0xb, URZ ;  /* 0x0000000b091b7899 */ /* 0x000fe4000800063f */
[----:B------:R-:W-:Y:S02]  /*6f90*/  ULOP3.LUT UR9, UR9, 0xfffffffc, URZ, 0xc0, !UPT ;  /* 0xfffffffc09097892 */ /* 0x000fe4000f8ec03f */
[----:B------:R-:W-:Y:S01]  /*6fa0*/  UISETP.GT.U32.AND UP0, UPT, UR8, 0xffff, UPT ;  /* 0x0000ffff0800788c */ /* 0x000fe2000bf04070 */
[----:B------:R-:W-:Y:S01]  /*6fb0*/  VIADD R9, R8, 0x1 ;  /* 0x0000000108097836 */ /* 0x000fe20000000000 */
[----:B------:R-:W-:-:S02]  /*6fc0*/  ULOP3.LUT UR11, UR9, 0x1, URZ, 0xfc, !UPT ;  /* 0x00000001090b7892 */ /* 0x000fc4000f8efc3f */
[----:B------:R-:W-:Y:S02]  /*6fd0*/  ULOP3.LUT UR12, UR9, 0x2, URZ, 0xfc, !UPT ;  /* 0x00000002090c7892 */ /* 0x000fe4000f8efc3f */
[----:B------:R-:W-:Y:S02]  /*6fe0*/  USHF.L.U32 UR10, UR13, UR9, URZ ;  /* 0x000000090d0a7299 */ /* 0x000fe4000800063f */
[----:B------:R-:W-:Y:S02]  /*6ff0*/  ULOP3.LUT UR9, UR9, 0x3, URZ, 0xfc, !UPT ;  /* 0x0000000309097892 */ /* 0x000fe4000f8efc3f */
[----:B------:R-:W-:Y:S02]  /*7000*/  USHF.L.U32 UR11, UR13, UR11, URZ ;  /* 0x0000000b0d0b7299 */ /* 0x000fe4000800063f */
[----:B------:R-:W-:Y:S02]  /*7010*/  USHF.L.U32 UR12, UR13, UR12, URZ ;  /* 0x0000000c0d0c7299 */ /* 0x000fe4000800063f */
[----:B------:R-:W-:-:S02]  /*7020*/  USEL UR8, UR8, 0xffff, !UP0 ;  /* 0x0000ffff08087887 */ /* 0x000fc4000c000000 */
[----:B------:R-:W-:Y:S02]  /*7030*/  USHF.L.U32 UR9, UR13, UR9, URZ ;  /* 0x000000090d097299 */ /* 0x000fe4000800063f */
[----:B------:R-:W-:Y:S02]  /*7040*/  ULOP3.LUT UR10, UR12, UR10, UR11, 0xfe, !UPT ;  /* 0x0000000a0c0a7292 */ /* 0x000fe4000f8efe0b */
[----:B------:R-:W-:Y:S02]  /*7050*/  ULOP3.LUT UR8, UR8, 0xffff, URZ, 0xc0, !UPT ;  /* 0x0000ffff08087892 */ /* 0x000fe4000f8ec03f */
[----:B------:R-:W-:Y:S02]  /*7060*/  ULOP3.LUT UR6, UR6, 0x60, URZ, 0xc0, !UPT ;  /* 0x0000006006067892 */ /* 0x000fe4000f8ec03f */
[----:B------:R-:W-:Y:S02]  /*7070*/  ULOP3.LUT UR13, UR10, UR9, URZ, 0xfc, !UPT ;  /* 0x000000090a0d7292 */ /* 0x000fe4000f8efc3f */
[----:B------:R-:W-:-:S12]  /*7080*/  USHF.L.U32 UR14, UR14, UR8, URZ ;  /* 0x000000080e0e7299 */ /* 0x000fd8000800063f */
.L_x_177:
[----:B------:R-:W-:-:S03]  /*7090*/  UMOV UR8, 0xffffffff ;  /* 0xffffffff00087882 */ /* 0x000fc60000000000 */
[----:B------:R-:W-:Y:S05]  /*70a0*/  BRA.DIV UR8, `(.L_x_167) ;  /* 0x0000000e08907947 */ /* 0x000fea000b800000 */
[----:B------:R-:W-:-:S13]  /*70b0*/  ELECT P6, URZ, PT ;  /* 0x00000000003f782f */ /* 0x000fda00038c0000 */
.L_x_187:
[----:B------:R-:W0:Y:S01]  /*70c0*/  LDC R4, c[0x0][0x28c] ;  /* 0x0000a300ff047b82 */ /* 0x000e220000000800 */
[----:B------:R-:W-:Y:S01]  /*70d0*/  BSSY B1, `(.L_x_168) ;  /* 0x000003d000017945 */ /* 0x000fe20003800000 */
[----:B0-----:R-:W-:-:S13]  /*70e0*/  ISETP.LT.OR P6, PT, R4, 0x1, !P6 ;  /* 0x000000010400780c */ /* 0x001fda00077c1670 */
[----:B------:R-:W-:Y:S05]  /*70f0*/  @P6 BRA `(.L_x_169) ;  /* 0x0000000000e86947 */ /* 0x000fea0003800000 */
[----:B------:R-:W-:Y:S01]  /*7100*/  LEA R12, R12, UR26, 0x1 ;  /* 0x0000001a0c0c7c11 */ /* 0x000fe2000f8e08ff */
[----:B------:R-:W-:Y:S01]  /*7110*/  IMAD.MOV.U32 R20, RZ, RZ, RZ ;  /* 0x000000ffff147224 */ /* 0x000fe200078e00ff */
[----:B------:R-:W-:Y:S01]  /*7120*/  LEA R19, R19, UR6, 0x7 ;  /* 0x0000000613137c11 */ /* 0x000fe2000f8e38ff */
[----:B------:R-:W-:Y:S02]  /*7130*/  IMAD.MOV.U32 R4, RZ, RZ, R9 ;  /* 0x000000ffff047224 */ /* 0x000fe400078e0009 */
[----:B------:R-:W-:Y:S02]  /*7140*/  IMAD.MOV.U32 R5, RZ, RZ, R3 ;  /* 0x000000ffff057224 */ /* 0x000fe400078e0003 */
[----:B------:R-:W-:Y:S02]  /*7150*/  IMAD.MOV.U32 R6, RZ, RZ, R13 ;  /* 0x000000ffff067224 */ /* 0x000fe400078e000d */
[----:B------:R-:W-:-:S07]  /*7160*/  IMAD.SHL.U32 R15, R12, 0x40, RZ ;  /* 0x000000400c0f7824 */ /* 0x000fce00078e00ff */
.L_x_172:
[----:B------:R-:W0:Y:S01]  /*7170*/  S2R R21, SR_CgaCtaId ;  /* 0x0000000000157919 */ /* 0x000e220000008800 */
[----:B------:R-:W-:Y:S02]  /*7180*/  MOV R12, 0x400 ;  /* 0x00000400000c7802 */ /* 0x000fe40000000f00 */
[----:B------:R-:W-:-:S13]  /*7190*/  ISETP.NE.AND P1, PT, R0, RZ, PT ;  /* 0x000000ff0000720c */ /* 0x000fda0003f25270 */
[----:B------:R-:W1:Y:S01]  /*71a0*/  @!P1 LDC R14, c[0x0][0x500] ;  /* 0x00014000ff0e9b82 */ /* 0x000e620000000800 */
[----:B0-----:R-:W-:Y:S02]  /*71b0*/  LEA R23, R21, R12, 0x18 ;  /* 0x0000000c15177211 */ /* 0x001fe400078ec0ff */
[----:B------:R-:W-:-:S03]  /*71c0*/  SHF.L.U32 R12, R5, 0x1f, RZ ;  /* 0x0000001f050c7819 */ /* 0x000fc600000006ff */
[----:B------:R-:W-:-:S04]  /*71d0*/  IMAD R21, R6, 0x8, R23 ;  /* 0x0000000806157824 */ /* 0x000fc800078e0217 */
[----:B------:R-:W0:Y:S02]  /*71e0*/  SYNCS.PHASECHK.TRANS64.TRYWAIT P0, [R21+URZ+0x18], R12 ;  /* 0x0000180c150075a7 */ /* 0x000e24000800017f */
[----:B01----:R-:W-:Y:S05]  /*71f0*/  @!P0 BRA `(.L_x_170) ;  /* 0x0000000c005c8947 */ /* 0x003fea0003800000 */
.L_x_188:
[----:B0-----:R-:W-:Y:S01]  /*7200*/  PRMT R12, R10, 0x9910, RZ ;  /* 0x000099100a0c7816 */ /* 0x001fe200000000ff */
[----:B------:R0:W-:Y:S03]  /*7210*/  @!P1 SYNCS.ARRIVE.TRANS64 RZ, [R21+URZ], R14 ;  /* 0x0000000e15ff99a7 */ /* 0x0001e6000800003f */
[----:B------:R-:W-:-:S13]  /*7220*/  ISETP.NE.AND P0, PT, R12, 0x2, PT ;  /* 0x000000020c00780c */ /* 0x000fda0003f05270 */
[----:B0-----:R-:W-:Y:S05]  /*7230*/  @P0 BRA `(.L_x_171) ;  /* 0x0000000000040947 */ /* 0x001fea0003800000 */
[----:B------:R-:W-:Y:S01]  /*7240*/  BPT.TRAP 0x1 ;  /* 0x000000040000795c */ /* 0x000fe20000300000 */
.L_x_171:
[----:B------:R-:W-:Y:S01]  /*7250*/  R2UR UR8, R6 ;  /* 0x00000000060872ca */ /* 0x000fe200000e0000 */
[----:B------:R-:W-:Y:S01]  /*7260*/  VIADD R4, R4, 0xffffffff ;  /* 0xffffffff04047836 */ /* 0x000fe20000000000 */
[----:B------:R-:W-:Y:S01]  /*7270*/  R2UR UR15, R23 ;  /* 0x00000000170f72ca */ /* 0x000fe200000e0000 */
[----:B------:R-:W-:Y:S01]  /*7280*/  UIADD3 UR16, UP0, UR24, 0xf0, URZ ;  /* 0x000000f018107890 */ /* 0x000fe2000ff1e03f */
[----:B------:R-:W-:Y:S01]  /*7290*/  R2UR UR22, R15 ;  /* 0x000000000f1672ca */ /* 0x000fe200000e0000 */
[----:B------:R-:W-:Y:S01]  /*72a0*/  UIADD3 UR30, UP1, UR24, 0x1f0, URZ ;  /* 0x000001f0181e7890 */ /* 0x000fe2000ff3e03f */
[----:B------:R-:W-:Y:S01]  /*72b0*/  R2UR UR9, R21 ;  /* 0x00000000150972ca */ /* 0x000fe200000e0000 */
[----:B------:R-:W-:Y:S01]  /*72c0*/  UIADD3.X UR17, URZ, UR25, URZ, UP0, !UPT ;  /* 0x000000193f117290 */ /* 0x000fe200087fe43f */
[----:B------:R-:W-:Y:S01]  /*72d0*/  R2UR UR10, R20 ;  /* 0x00000000140a72ca */ /* 0x000fe200000e0000 */
[----:B------:R-:W-:Y:S01]  /*72e0*/  VIADD R6, R6, 0x1 ;  /* 0x0000000106067836 */ /* 0x000fe20000000000 */
[----:B------:R-:W-:Y:S01]  /*72f0*/  R2UR UR12, R7 ;  /* 0x00000000070c72ca */ /* 0x000fe200000e0000 */
[----:B------:R-:W-:Y:S01]  /*7300*/  UPRMT UR28, URZ, 0x5410, UR13 ;  /* 0x000054103f1c7896 */ /* 0x000fe2000800000d */
[----:B------:R-:W-:Y:S01]  /*7310*/  R2UR UR23, R19 ;  /* 0x00000000131772ca */ /* 0x000fe200000e0000 */
[----:B------:R-:W-:Y:S01]  /*7320*/  USHF.L.U32 UR8, UR8, 0xd, URZ ;  /* 0x0000000d08087899 */ /* 0x000fe2000800063f */
[----:B------:R-:W-:Y:S01]  /*7330*/  ISETP.GT.AND P1, PT, R4, 0x1, PT ;  /* 0x000000010400780c */ /* 0x000fe20003f24270 */
[----:B------:R-:W-:Y:S01]  /*7340*/  UIADD3.X UR31, URZ, UR25, URZ, UP1, !UPT ;  /* 0x000000193f1f7290 */ /* 0x000fe20008ffe43f */
[----:B------:R-:W-:Y:S01]  /*7350*/  ISETP.NE.AND P0, PT, R6, 0x3, PT ;  /* 0x000000030600780c */ /* 0x000fe20003f05270 */
[----:B------:R-:W-:Y:S01]  /*7360*/  ULEA UR11, UR26, UR8, 0xc ;  /* 0x000000081a0b7291 */ /* 0x000fe2000f8e603f */
[----:B------:R-:W-:Y:S01]  /*7370*/  VIADD R20, R20, 0x40 ;  /* 0x0000004014147836 */ /* 0x000fe20000000000 */
[----:B------:R-:W-:Y:S01]  /*7380*/  ULOP3.LUT UR8, UR8, 0x1800, UR27, 0xf8, !UPT ;  /* 0x0000180008087892 */ /* 0x000fe2000f8ef81b */
[----:B------:R-:W-:Y:S01]  /*7390*/  SEL R12, RZ, 0x1, P0 ;  /* 0x00000001ff0c7807 */ /* 0x000fe20000000000 */
[----:B------:R-:W-:Y:S01]  /*73a0*/  ULEA UR11, UR11, UR15, 0x1 ;  /* 0x0000000f0b0b7291 */ /* 0x000fe2000f8e083f */
[----:B------:R-:W-:Y:S01]  /*73b0*/  SEL R6, R6, RZ, P0 ;  /* 0x000000ff06067207 */ /* 0x000fe20000000000 */
[----:B------:R-:W-:Y:S01]  /*73c0*/  ULEA UR8, UR8, UR15, 0x1 ;  /* 0x0000000f08087291 */ /* 0x000fe2000f8e083f */
[----:B------:R-:W-:Y:S01]  /*73d0*/  LOP3.LUT R5, R5, R12, RZ, 0x3c, !PT ;  /* 0x0000000c05057212 */ /* 0x000fe200078e3cff */
[----:B------:R-:W-:-:S02]  /*73e0*/  UIADD3 UR20, UR11, 0x100, URZ ;  /* 0x000001000b147890 */ /* 0x000fc4000fffe03f */
[----:B------:R-:W-:Y:S02]  /*73f0*/  UPRMT UR15, URZ, 0x5410, UR14 ;  /* 0x000054103f0f7896 */ /* 0x000fe4000800000e */
[----:B------:R-:W-:Y:S01]  /*7400*/  UIADD3 UR21, UR8, 0xc100, URZ ;  /* 0x0000c10008157890 */ /* 0x000fe2000fffe03f */
[----:B------:R-:W-:Y:S01]  /*7410*/  UMOV UR18, 0x0 ;  /* 0x0000000000127882 */ /* 0x000fe20000000000 */
[----:B------:R-:W-:Y:S01]  /*7420*/  UMOV UR19, 0x10000000 ;  /* 0x1000000000137882 */ /* 0x000fe20000000000 */
[----:B------:R-:W-:Y:S01]  /*7430*/  UMOV UR11, UR22 ;  /* 0x00000016000b7c82 */ /* 0x000fe20008000000 */
[----:B------:R-:W-:-:S03]  /*7440*/  UMOV UR8, UR20 ;  /* 0x0000001400087c82 */ /* 0x000fc60008000000 */
[----:B------:R0:W-:Y:S02]  /*7450*/  UTMALDG.3D.MULTICAST [UR8], [UR16], UR15, desc[UR18] ;  /* 0x00001208100073b4 */ /* 0x0001e4000801180f */
[----:B0-----:R-:W-:Y:S01]  /*7460*/  UMOV UR8, UR21 ;  /* 0x0000001500087c82 */ /* 0x001fe20008000000 */
[----:B------:R-:W-:Y:S02]  /*7470*/  UMOV UR11, UR23 ;  /* 0x00000017000b7c82 */ /* 0x000fe40008000000 */
[----:B------:R0:W-:Y:S02]  /*7480*/  UTMALDG.3D.MULTICAST [UR8], [UR30], UR28, desc[UR18] ;  /* 0x000012081e0073b4 */ /* 0x0001e4000801181c */
[----:B0-----:R-:W-:Y:S05]  /*7490*/  @P1 BRA `(.L_x_172) ;  /* 0xfffffffc00341947 */ /* 0x001fea000383ffff */
.L_x_169:
[----:B------:R-:W-:Y:S05]  /*74a0*/  BSYNC B1 ;  /* 0x0000000000017941 */ /* 0x000fea0003800000 */
.L_x_168:
[----:B------:R-:W-:Y:S01]  /*74b0*/  LOP3.LUT P1, RZ, R11, 0xff, RZ, 0xc0, !PT ;  /* 0x000000ff0bff7812 */ /* 0x000fe2000782c0ff */
[C---:B------:R-:W-:Y:S01]  /*74c0*/  IMAD.IADD R13, R8.reuse, 0x1, R13 ;  /* 0x00000001080d7824 */ /* 0x040fe200078e020d */
[----:B------:R-:W-:Y:S01]  /*74d0*/  ULDC.64 UR8, c[0x0][0x650] ;  /* 0x0001940000087ab9 */ /* 0x000fe20000000a00 */
[C---:B------:R-:W-:Y:S01]  /*74e0*/  ISETP.GE.U32.AND P2, PT, R8.reuse, 0x3, PT ;  /* 0x000000030800780c */ /* 0x040fe20003f46070 */
[----:B------:R-:W-:Y:S01]  /*74f0*/  BSSY B1, `(.L_x_173) ;  /* 0x000006b000017945 */ /* 0x000fe20003800000 */
[----:B------:R-:W-:Y:S01]  /*7500*/  IMAD.MOV.U32 R12, RZ, RZ, -0x1 ;  /* 0xffffffffff0c7424 */ /* 0x000fe200078e00ff */
[----:B------:R-:W-:Y:S01]  /*7510*/  ISETP.GT.U32.AND P0, PT, R13, 0x2, PT ;  /* 0x000000020d00780c */ /* 0x000fe20003f04070 */
[----:B------:R-:W-:Y:S01]  /*7520*/  IMAD.MOV.U32 R19, RZ, RZ, -0x1 ;  /* 0xffffffffff137424 */ /* 0x000fe200078e00ff */
[----:B------:R-:W-:Y:S01]  /*7530*/  PRMT R11, RZ, 0x7610, R11 ;  /* 0x00007610ff0b7816 */ /* 0x000fe2000000000b */
[----:B------:R-:W-:Y:S01]  /*7540*/  IMAD.MOV.U32 R7, RZ, RZ, -0x1 ;  /* 0xffffffffff077424 */ /* 0x000fe200078e00ff */
[----:B------:R-:W-:-:S03]  /*7550*/  ISETP.LT.U32.AND P0, PT, R8, 0x3, P0 ;  /* 0x000000030800780c */ /* 0x000fc60000701070 */
[----:B------:R-:W0:Y:S01]  /*7560*/  @P1 S2R R5, SR_CgaCtaId ;  /* 0x0000000000051919 */ /* 0x000e220000008800 */
[----:B------:R-:W-:-:S04]  /*7570*/  @P1 MOV R4, 0x400 ;  /* 0x0000040000041802 */ /* 0x000fc80000000f00 */
[----:B0-----:R-:W-:Y:S01]  /*7580*/  @P1 LEA R6, R5, R4, 0x18 ;  /* 0x0000000405061211 */ /* 0x001fe200078ec0ff */
[----:B------:R-:W-:Y:S01]  /*7590*/  IMAD.WIDE.U32 R4, R13, -0x55555555, RZ ;  /* 0xaaaaaaab0d047825 */ /* 0x000fe200078e00ff */
[----:B------:R-:W-:Y:S02]  /*75a0*/  SEL R4, RZ, 0x1, !P0 ;  /* 0x00000001ff047807 */ /* 0x000fe40004000000 */
[----:B------:R0:W-:Y:S01]  /*75b0*/  @P1 SYNCS.ARRIVE.TRANS64.A1T0 RZ, [R6+URZ+0x48], RZ ;  /* 0x000048ff06ff19a7 */ /* 0x0001e2000810003f */
[----:B------:R-:W-:Y:S02]  /*75c0*/  IADD3 R16, P1, R16, UR36, RZ ;  /* 0x0000002410107c10 */ /* 0x000fe4000ff3e0ff */
[----:B------:R-:W-:Y:S02]  /*75d0*/  LOP3.LUT R3, R3, R4, RZ, 0x3c, !PT ;  /* 0x0000000403037212 */ /* 0x000fe400078e3cff */
[----:B------:R-:W-:Y:S02]  /*75e0*/  IADD3.X R17, R17, UR42, RZ, P1, !PT ;  /* 0x0000002a11117c10 */ /* 0x000fe40008ffe4ff */
[----:B------:R-:W-:-:S02]  /*75f0*/  ISETP.GE.U32.AND P0, PT, R16, UR8, PT ;  /* 0x0000000810007c0c */ /* 0x000fc4000bf06070 */
[----:B0-----:R-:W-:Y:S02]  /*7600*/  SHF.R.U32.HI R6, RZ, 0x1, R5 ;  /* 0x00000001ff067819 */ /* 0x001fe40000011605 */
[----:B------:R-:W-:Y:S02]  /*7610*/  ISETP.GE.U32.AND.EX P0, PT, R17, UR9, PT, P0 ;  /* 0x0000000911007c0c */ /* 0x000fe4000bf06100 */
[----:B------:R-:W-:Y:S01]  /*7620*/  @P2 LOP3.LUT R3, R3, 0x1, R6, 0x78, !PT ;  /* 0x0000000103032812 */ /* 0x000fe200078e7806 */
[----:B------:R-:W-:Y:S01]  /*7630*/  IMAD R13, R6, -0x3, R13 ;  /* 0xfffffffd060d7824 */ /* 0x000fe200078e020d */
[----:B------:R-:W-:-:S09]  /*7640*/  PRMT R4, RZ, 0x7610, R4 ;  /* 0x00007610ff047816 */ /* 0x000fd20000000004 */
[----:B------:R-:W-:Y:S05]  /*7650*/  @P0 BRA `(.L_x_174) ;  /* 0x0000000400500947 */ /* 0x000fea0003800000 */
[----:B------:R-:W0:Y:S01]  /*7660*/  S2R R15, SR_CTAID.X ;  /* 0x00000000000f7919 */ /* 0x000e220000002500 */
[----:B------:R-:W-:Y:S01]  /*7670*/  ULDC.64 UR8, c[0x0][0x628] ;  /* 0x00018a0000087ab9 */ /* 0x000fe20000000a00 */
[----:B------:R-:W1:Y:S01]  /*7680*/  LDC R20, c[0x0][0x144] ;  /* 0x00005100ff147b82 */ /* 0x000e620000000800 */
[----:B------:R-:W-:Y:S01]  /*7690*/  ISETP.NE.U32.AND P0, PT, RZ, UR8, PT ;  /* 0x00000008ff007c0c */ /* 0x000fe2000bf05070 */
[----:B------:R-:W2:Y:S01]  /*76a0*/  S2R R12, SR_CTAID.Y ;  /* 0x00000000000c7919 */ /* 0x000ea20000002600 */
[----:B------:R-:W-:Y:S01]  /*76b0*/  ULDC UR10, c[0x0][0x150] ;  /* 0x00005400000a7ab9 */ /* 0x000fe20000000800 */
[----:B------:R-:W-:Y:S01]  /*76c0*/  ULDC UR11, c[0x0][0x630] ;  /* 0x00018c00000b7ab9 */ /* 0x000fe20000000800 */
[----:B------:R-:W-:Y:S01]  /*76d0*/  ISETP.NE.AND.EX P0, PT, RZ, UR9, PT, P0 ;  /* 0x00000009ff007c0c */ /* 0x000fe2000bf05300 */
[----:B------:R-:W-:Y:S01]  /*76e0*/  IMAD.MOV.U32 R4, RZ, RZ, R16 ;  /* 0x000000ffff047224 */ /* 0x000fe200078e0010 */
[----:B0-----:R-:W-:-:S05]  /*76f0*/  I2FP.F32.U32 R5, R15 ;  /* 0x0000000f00057245 */ /* 0x001fca0000201000 */
[----:B------:R-:W-:Y:S01]  /*7700*/  FMUL R21, R5, UR10 ;  /* 0x0000000a05157c20 */ /* 0x000fe20008400000 */
[----:B------:R-:W-:-:S05]  /*7710*/  IMAD.MOV.U32 R5, RZ, RZ, R17 ;  /* 0x000000ffff057224 */ /* 0x000fca00078e0011 */
[----:B--2---:R-:W-:Y:S05]  /*7720*/  @!P0 BRA `(.L_x_175) ;  /* 0x0000000000288947 */ /* 0x004fea0003800000 */
[----:B------:R-:W-:Y:S02]  /*7730*/  ULDC UR10, c[0x0][0x634] ;  /* 0x00018d00000a7ab9 */ /* 0x000fe40000000800 */
[----:B------:R-:W-:-:S05]  /*7740*/  IADD3 R5, P0, R16, UR10, RZ ;  /* 0x0000000a10057c10 */ /* 0x000fca000ff1e0ff */
[----:B------:R-:W-:-:S04]  /*7750*/  IMAD.X R19, RZ, RZ, R17, P0 ;  /* 0x000000ffff137224 */ /* 0x000fc800000e0611 */
[----:B------:R-:W-:-:S04]  /*7760*/  IMAD.WIDE.U32 R6, R19, UR8, RZ ;  /* 0x0000000813067c25 */ /* 0x000fc8000f8e00ff */
[----:B------:R-:W-:-:S04]  /*7770*/  IMAD.WIDE.U32 R6, P0, R5, UR9, R6 ;  /* 0x0000000905067c25 */ /* 0x000fc8000f800006 */
[----:B------:R-:W-:-:S04]  /*7780*/  IMAD.WIDE.U32 R4, R5, UR8, RZ ;  /* 0x0000000805047c25 */ /* 0x000fc8000f8e00ff */
[----:B------:R-:W-:Y:S01]  /*7790*/  IMAD.MOV.U32 R4, RZ, RZ, R7 ;  /* 0x000000ffff047224 */ /* 0x000fe200078e0007 */
[----:B------:R-:W-:Y:S01]  /*77a0*/  IADD3 RZ, P1, R5, R6, RZ ;  /* 0x0000000605ff7210 */ /* 0x000fe20007f3e0ff */
[----:B------:R-:W-:-:S04]  /*77b0*/  IMAD.X R5, RZ, RZ, RZ, P0 ;  /* 0x000000ffff057224 */ /* 0x000fc800000e06ff */
[----:B------:R-:W-:-:S08]  /*77c0*/  IMAD.WIDE.U32.X R4, R19, UR9, R4, P1 ;  /* 0x0000000913047c25 */ /* 0x000fd000088e0404 */
.L_x_175:
[--C-:B------:R-:W-:Y:S01]  /*77d0*/  SHF.R.U64 R14, R4, UR11, R5.reuse ;  /* 0x0000000b040e7c19 */ /* 0x100fe20008001205 */
[----:B------:R-:W0:Y:S01]  /*77e0*/  F2I.U32.TRUNC.NTZ R21, R21 ;  /* 0x0000001500157305 */ /* 0x000e22000020f000 */
[----:B------:R-:W-:Y:S01]  /*77f0*/  SHF.R.U32.HI R4, RZ, UR11, R5 ;  /* 0x0000000bff047c19 */ /* 0x000fe20008011605 */
[----:B------:R-:W-:Y:S01]  /*7800*/  ULDC.64 UR8, c[0x0][0x620] ;  /* 0x0001880000087ab9 */ /* 0x000fe20000000a00 */
[----:B------:R-:W-:Y:S01]  /*7810*/  IADD3 R7, P0, RZ, -R14, RZ ;  /* 0x8000000eff077210 */ /* 0x000fe20007f1e0ff */
[----:B------:R-:W-:-:S04]  /*7820*/  ULDC.64 UR10, c[0x0][0x640] ;  /* 0x00019000000a7ab9 */ /* 0x000fc80000000a00 */
[----:B------:R-:W-:Y:S01]  /*7830*/  IMAD.X R4, RZ, RZ, ~R4, P0 ;  /* 0x000000ffff047224 */ /* 0x000fe200000e0e04 */
[----:B------:R-:W-:-:S03]  /*7840*/  ISETP.NE.U32.AND P0, PT, RZ, UR10, PT ;  /* 0x0000000aff007c0c */ /* 0x000fc6000bf05070 */
[----:B------:R-:W-:Y:S01]  /*7850*/  IMAD R6, R4, UR8, RZ ;  /* 0x0000000804067c24 */ /* 0x000fe2000f8e02ff */
[----:B------:R-:W-:Y:S01]  /*7860*/  ISETP.NE.AND.EX P0, PT, RZ, UR11, PT, P0 ;  /* 0x0000000bff007c0c */ /* 0x000fe2000bf05300 */
[----:B------:R-:W-:Y:S01]  /*7870*/  IMAD.WIDE.U32 R4, R7, UR8, R16 ;  /* 0x0000000807047c25 */ /* 0x000fe2000f8e0010 */
[----:B------:R-:W-:-:S03]  /*7880*/  ULDC UR8, c[0x0][0x618] ;  /* 0x0001860000087ab9 */ /* 0x000fc60000000800 */
[----:B------:R-:W-:Y:S01]  /*7890*/  IMAD R7, R7, UR9, R6 ;  /* 0x0000000907077c24 */ /* 0x000fe2000f8e0206 */
[----:B------:R-:W-:Y:S01]  /*78a0*/  ULDC UR9, c[0x0][0x154] ;  /* 0x0000550000097ab9 */ /* 0x000fe20000000800 */
[----:B0-----:R-:W-:Y:S02]  /*78b0*/  IMAD.MOV R6, RZ, RZ, -R21 ;  /* 0x000000ffff067224 */ /* 0x001fe400078e0a15 */
[----:B------:R-:W0:Y:S01]  /*78c0*/  LDC R21, c[0x0][0x148] ;  /* 0x00005200ff157b82 */ /* 0x000e220000000800 */
[----:B------:R-:W-:Y:S02]  /*78d0*/  IMAD.IADD R5, R5, 0x1, R7 ;  /* 0x0000000105057824 */ /* 0x000fe400078e0207 */
[----:B-1----:R-:W-:Y:S01]  /*78e0*/  IMAD R15, R20, R6, R15 ;  /* 0x00000006140f7224 */ /* 0x002fe200078e020f */
[----:B------:R-:W-:Y:S02]  /*78f0*/  I2FP.F32.U32 R6, R12 ;  /* 0x0000000c00067245 */ /* 0x000fe40000201000 */
[----:B------:R-:W-:-:S02]  /*7900*/  SHF.R.U64 R19, R4, UR8, R5 ;  /* 0x0000000804137c19 */ /* 0x000fc40008001205 */
[----:B------:R-:W-:Y:S01]  /*7910*/  SHF.R.U32.HI R4, RZ, UR8, R5 ;  /* 0x00000008ff047c19 */ /* 0x000fe20008011605 */
[----:B------:R-:W-:Y:S01]  /*7920*/  FMUL R6, R6, UR9 ;  /* 0x0000000906067c20 */ /* 0x000fe20008400000 */
[----:B------:R-:W-:Y:S02]  /*7930*/  ULDC UR8, c[0x0][0x608] ;  /* 0x0001820000087ab9 */ /* 0x000fe40000000800 */
[--C-:B------:R-:W-:Y:S01]  /*7940*/  SHF.R.U64 R22, R19, UR8, R4.reuse ;  /* 0x0000000813167c19 */ /* 0x100fe20008001204 */
[----:B------:R1:W2:Y:S01]  /*7950*/  F2I.U32.TRUNC.NTZ R24, R6 ;  /* 0x0000000600187305 */ /* 0x0002a2000020f000 */
[----:B------:R-:W-:Y:S01]  /*7960*/  SHF.R.U32.HI R5, RZ, UR8, R4 ;  /* 0x00000008ff057c19 */ /* 0x000fe20008011604 */
[----:B------:R-:W-:-:S03]  /*7970*/  ULDC UR8, c[0x0][0x658] ;  /* 0x0001960000087ab9 */ /* 0x000fc60000000800 */
[--C-:B------:R-:W-:Y:S02]  /*7980*/  SHF.R.U64 R20, R22, UR8, R5.reuse ;  /* 0x0000000816147c19 */ /* 0x100fe40008001205 */
[----:B------:R-:W-:-:S03]  /*7990*/  SHF.R.U32.HI R23, RZ, UR8, R5 ;  /* 0x00000008ff177c19 */ /* 0x000fc60008011605 */
[----:B------:R-:W-:Y:S02]  /*79a0*/  IMAD.MOV.U32 R4, RZ, RZ, R20 ;  /* 0x000000ffff047224 */ /* 0x000fe400078e0014 */
[----:B------:R-:W-:Y:S01]  /*79b0*/  IMAD.MOV.U32 R5, RZ, RZ, R23 ;  /* 0x000000ffff057224 */ /* 0x000fe200078e0017 */
[----:B-1----:R-:W-:Y:S06]  /*79c0*/  @!P0 BRA `(.L_x_176) ;  /* 0x0000000000288947 */ /* 0x002fec0003800000 */
        /* <DEDUP_REMOVED lines=10> */
.L_x_176:
[----:B------:R-:W-:Y:S01]  /*7a70*/  ISETP.NE.AND P0, PT, R2, 0x1, PT ;  /* 0x000000010200780c */ /* 0x000fe20003f05270 */
[----:B------:R-:W-:Y:S01]  /*7a80*/  ULDC UR8, c[0x0][0x648] ;  /* 0x0001920000087ab9 */ /* 0x000fe20000000800 */
[----:B------:R-:W-:Y:S01]  /*7a90*/  LOP3.LUT R22, R22, UR7, RZ, 0xc0, !PT ;  /* 0x0000000716167c12 */ /* 0x000fe2000f8ec0ff */
[----:B--2---:R-:W-:Y:S01]  /*7aa0*/  IMAD.MOV R24, RZ, RZ, -R24 ;  /* 0x000000ffff187224 */ /* 0x004fe200078e0a18 */
[----:B------:R-:W-:Y:S01]  /*7ab0*/  SHF.R.U64 R5, R4, UR8, R5 ;  /* 0x0000000804057c19 */ /* 0x000fe20008001205 */
[----:B------:R-:W-:Y:S01]  /*7ac0*/  ULDC UR8, c[0x0][0x638] ;  /* 0x00018e0000087ab9 */ /* 0x000fe20000000800 */
[----:B------:R-:W-:Y:S01]  /*7ad0*/  LOP3.LUT R19, R19, UR4, RZ, 0xc0, !PT ;  /* 0x0000000413137c12 */ /* 0x000fe2000f8ec0ff */
[----:B------:R-:W-:Y:S01]  /*7ae0*/  ULDC UR9, c[0x0][0x610] ;  /* 0x0001840000097ab9 */ /* 0x000fe20000000800 */
[----:B------:R-:W-:Y:S02]  /*7af0*/  IMAD.MOV.U32 R4, RZ, RZ, 0x1 ;  /* 0x00000001ff047424 */ /* 0x000fe400078e00ff */
[----:B------:R-:W-:-:S02]  /*7b00*/  IMAD.MOV R7, RZ, RZ, -R5 ;  /* 0x000000ffff077224 */ /* 0x000fc400078e0a05 */
[----:B------:R-:W-:Y:S02]  /*7b10*/  IMAD R22, R5, UR5, R22 ;  /* 0x0000000505167c24 */ /* 0x000fe4000f8e0216 */
[----:B0-----:R-:W-:Y:S02]  /*7b20*/  @P0 IMAD R15, R21, R24, R12 ;  /* 0x00000018150f0224 */ /* 0x001fe400078e020c */
[----:B------:R-:W-:Y:S01]  /*7b30*/  IMAD R20, R7, UR8, R20 ;  /* 0x0000000807147c24 */ /* 0x000fe2000f8e0214 */
[----:B------:R-:W-:Y:S01]  /*7b40*/  ULDC UR8, c[0x0][0x600] ;  /* 0x0001800000087ab9 */ /* 0x000fe20000000800 */
[----:B------:R-:W-:Y:S02]  /*7b50*/  IMAD R15, R22, UR9, R15 ;  /* 0x00000009160f7c24 */ /* 0x000fe4000f8e020f */
[----:B------:R-:W-:Y:S02]  /*7b60*/  IMAD R20, R20, UR8, R19 ;  /* 0x0000000814147c24 */ /* 0x000fe4000f8e0213 */
[----:B------:R-:W-:-:S03]  /*7b70*/  IMAD.MOV.U32 R7, RZ, RZ, R14 ;  /* 0x000000ffff077224 */ /* 0x000fc600078e000e */
[----:B------:R-:W-:Y:S02]  /*7b80*/  SEL R19, R20, R15, !P0 ;  /* 0x0000000f14137207 */ /* 0x000fe40004000000 */
[----:B------:R-:W-:-:S07]  /*7b90*/  SEL R12, R15, R20, !P0 ;  /* 0x000000140f0c7207 */ /* 0x000fce0004000000 */
.L_x_174:
[----:B------:R-:W-:Y:S05]  /*7ba0*/  BSYNC B1 ;  /* 0x0000000000017941 */ /* 0x000fea0003800000 */
.L_x_173:
[----:B------:R-:W-:-:S13]  /*7bb0*/  LOP3.LUT P0, RZ, R4, 0xff, RZ, 0xc0, !PT ;  /* 0x000000ff04ff7812 */ /* 0x000fda000780c0ff */
[----:B------:R-:W-:Y:S05]  /*7bc0*/  @P0 BRA `(.L_x_177) ;  /* 0xfffffff400300947 */ /* 0x000fea000383ffff */
[----:B------:R-:W-:Y:S05]  /*7bd0*/  BSYNC B0 ;  /* 0x0000000000007941 */ /* 0x000fea0003800000 */
.L_x_166:
[----:B------:R-:W-:-:S03]  /*7be0*/  UMOV UR8, 0xffffffff ;  /* 0xffffffff00087882 */ /* 0x000fc60000000000 */
[----:B------:R-:W-:Y:S05]  /*7bf0*/  BRA.DIV UR8, `(.L_x_178) ;  /* 0x0000000208f07947 */ /* 0x000fea000b800000 */
[----:B------:R-:W-:-:S13]  /*7c00*/  ELECT P6, URZ, PT ;  /* 0x00000000003f782f */ /* 0x000fda00038c0000 */
.L_x_191:
[----:B------:R-:W-:Y:S04]  /*7c10*/  BSSY B0, `(.L_x_179) ;  /* 0x0000022000007945 */ /* 0x000fe80003800000 */
[----:B------:R-:W-:Y:S05]  /*7c20*/  @!P6 BRA `(.L_x_180) ;  /* 0x000000000080e947 */ /* 0x000fea0003800000 */
[----:B------:R-:W-:-:S04]  /*7c30*/  LOP3.LUT R18, R18, 0x2, RZ, 0xfc, !PT ;  /* 0x0000000212127812 */ /* 0x000fc800078efcff */
[----:B------:R-:W-:-:S13]  /*7c40*/  ISETP.NE.AND P0, PT, R18, 0x3, PT ;  /* 0x000000031200780c */ /* 0x000fda0003f05270 */
[----:B------:R-:W-:Y:S05]  /*7c50*/  @!P0 BRA `(.L_x_181) ;  /* 0x0000000000048947 */ /* 0x000fea0003800000 */
[----:B------:R-:W-:Y:S01]  /*7c60*/  BPT.TRAP 0x1 ;  /* 0x000000040000795c */ /* 0x000fe20000300000 */
.L_x_181:
[----:B------:R-:W0:Y:S01]  /*7c70*/  S2R R5, SR_CgaCtaId ;  /* 0x0000000000057919 */ /* 0x000e220000008800 */
[----:B------:R-:W-:Y:S02]  /*7c80*/  MOV R0, 0x400 ;  /* 0x0000040000007802 */ /* 0x000fe40000000f00 */
[----:B------:R-:W-:Y:S02]  /*7c90*/  SHF.L.U32 R4, R3, 0x1f, RZ ;  /* 0x0000001f03047819 */ /* 0x000fe400000006ff */
[----:B0-----:R-:W-:-:S05]  /*7ca0*/  LEA R0, R5, R0, 0x18 ;  /* 0x0000000005007211 */ /* 0x001fca00078ec0ff */
[----:B------:R-:W-:-:S04]  /*7cb0*/  VIADD R0, R0, 0x18 ;  /* 0x0000001800007836 */ /* 0x000fc80000000000 */
[C---:B------:R-:W-:Y:S02]  /*7cc0*/  IMAD R7, R13.reuse, 0x8, R0 ;  /* 0x000000080d077824 */ /* 0x040fe400078e0200 */
[----:B------:R-:W-:Y:S02]  /*7cd0*/  VIADD R13, R13, 0x1 ;  /* 0x000000010d0d7836 */ /* 0x000fe40000000000 */
[----:B------:R-:W0:Y:S03]  /*7ce0*/  SYNCS.PHASECHK.TRANS64.TRYWAIT P0, [R7+URZ], R4 ;  /* 0x00000004070075a7 */ /* 0x000e26000800017f */
[----:B------:R-:W-:-:S04]  /*7cf0*/  ISETP.NE.AND P1, PT, R13, 0x3, PT ;  /* 0x000000030d00780c */ /* 0x000fc80003f25270 */
[----:B------:R-:W-:Y:S02]  /*7d00*/  SEL R2, RZ, 0x1, P1 ;  /* 0x00000001ff027807 */ /* 0x000fe40000800000 */
[----:B------:R-:W-:Y:S02]  /*7d10*/  SEL R13, R13, RZ, P1 ;  /* 0x000000ff0d0d7207 */ /* 0x000fe40000800000 */
[----:B------:R-:W-:-:S03]  /*7d20*/  LOP3.LUT R9, R3, R2, RZ, 0x3c, !PT ;  /* 0x0000000203097212 */ /* 0x000fc600078e3cff */
[----:B------:R-:W-:Y:S01]  /*7d30*/  IMAD R6, R13, 0x8, R0 ;  /* 0x000000080d067824 */ /* 0x000fe200078e0200 */
[----:B------:R-:W-:Y:S01]  /*7d40*/  SHF.L.U32 R5, R9, 0x1f, RZ ;  /* 0x0000001f09057819 */ /* 0x000fe200000006ff */
[----:B0-----:R-:W-:Y:S06]  /*7d50*/  @!P0 BRA `(.L_x_182) ;  /* 0x0000000000b88947 */ /* 0x001fec0003800000 */
.L_x_192:
[----:B------:R-:W1:Y:S01]  /*7d60*/  SYNCS.PHASECHK.TRANS64.TRYWAIT P0, [R6+URZ], R5 ;  /* 0x00000005060075a7 */ /* 0x000e62000800017f */
[----:B------:R-:W-:-:S05]  /*7d70*/  VIADD R2, R13, 0x1 ;  /* 0x000000010d027836 */ /* 0x000fca0000000000 */
[----:B------:R-:W-:-:S04]  /*7d80*/  ISETP.NE.AND P1, PT, R2, 0x3, PT ;  /* 0x000000030200780c */ /* 0x000fc80003f25270 */
[----:B0-----:R-:W-:Y:S02]  /*7d90*/  SEL R4, RZ, 0x1, P1 ;  /* 0x00000001ff047807 */ /* 0x001fe40000800000 */
[----:B------:R-:W-:Y:S02]  /*7da0*/  SEL R3, R2, RZ, P1 ;  /* 0x000000ff02037207 */ /* 0x000fe40000800000 */
[----:B------:R-:W-:Y:S01]  /*7db0*/  LOP3.LUT R4, R9, R4, RZ, 0x3c, !PT ;  /* 0x0000000409047212 */ /* 0x000fe200078e3cff */
[----:B-1----:R-:W-:Y:S06]  /*7dc0*/  @!P0 BRA `(.L_x_183) ;  /* 0x0000000000b08947 */ /* 0x002fec0003800000 */
.L_x_193:
[----:B------:R-:W-:Y:S01]  /*7dd0*/  IMAD R3, R3, 0x8, R0 ;  /* 0x0000000803037824 */ /* 0x000fe200078e0200 */
[----:B------:R-:W-:-:S07]  /*7de0*/  SHF.L.U32 R0, R4, 0x1f, RZ ;  /* 0x0000001f04007819 */ /* 0x000fce00000006ff */
.L_x_184:
[----:B-1----:R1:W2:Y:S02]  /*7df0*/  SYNCS.PHASECHK.TRANS64.TRYWAIT P0, [R3+URZ], R0 ;  /* 0x00000000030075a7 */ /* 0x0022a4000800017f */
[----:B--2---:R-:W-:Y:S05]  /*7e00*/  @!P0 NANOSLEEP.SYNCS 0x989680 ;  /* 0x009896800000895d */ /* 0x004fea0003900000 */
[----:B------:R-:W2:Y:S02]  /*7e10*/  @!P0 SYNCS.PHASECHK.TRANS64 P0, [R3+URZ], R0 ;  /* 0x00000000030085a7 */ /* 0x000ea4000800007f */
[----:B--2---:R-:W-:Y:S05]  /*7e20*/  @!P0 BRA `(.L_x_184) ;  /* 0xfffffffc00f08947 */ /* 0x004fea000383ffff */
.L_x_180:
[----:B------:R-:W-:Y:S05]  /*7e30*/  BSYNC B0 ;  /* 0x0000000000007941 */ /* 0x000fea0003800000 */
.L_x_179:
[----:B------:R-:W-:Y:S05]  /*7e40*/  EXIT ;  /* 0x000000000000794d */ /* 0x000fea0003800000 */
.L_x_21:
[----:B-1----:R1:W2:Y:S02]  /*7e50*/  SYNCS.PHASECHK.TRANS64.TRYWAIT P1, [R3+URZ], R0 ;  /* 0x00000000030075a7 */ /* 0x0022a4000802017f */
[----:B--2---:R-:W-:Y:S05]  /*7e60*/  @!P1 NANOSLEEP.SYNCS 0x989680 ;  /* 0x009896800000995d */ /* 0x004fea0003900000 */
[----:B------:R-:W2:Y:S02]  /*7e70*/  @!P1 SYNCS.PHASECHK.TRANS64 P1, [R3+URZ], R0 ;  /* 0x00000000030095a7 */ /* 0x000ea4000802007f */
[----:B--2---:R-:W-:Y:S05]  /*7e80*/  @!P1 BRA `(.L_x_21) ;  /* 0xfffffffc00f09947 */ /* 0x004fea000383ffff */
[----:B------:R-:W-:Y:S05]  /*7e90*/  BRA `(.L_x_20) ;  /* 0xffffff9800447947 */ /* 0x000fea000383ffff */
.L_x_26:
[----:B-1----:R1:W2:Y:S02]  /*7ea0*/  SYNCS.PHASECHK.TRANS64.TRYWAIT P1, [R5+URZ], R4 ;  /* 0x00000004050075a7 */ /* 0x0022a4000802017f */
[----:B--2---:R-:W-:Y:S05]  /*7eb0*/  @!P1 NANOSLEEP.SYNCS 0x989680 ;  /* 0x009896800000995d */ /* 0x004fea0003900000 */
[----:B------:R-:W2:Y:S02]  /*7ec0*/  @!P1 SYNCS.PHASECHK.TRANS64 P1, [R5+URZ], R4 ;  /* 0x00000004050095a7 */ /* 0x000ea4000802007f */
[----:B--2---:R-:W-:Y:S05]  /*7ed0*/  @!P1 BRA `(.L_x_26) ;  /* 0xfffffffc00f09947 */ /* 0x004fea000383ffff */
[----:B------:R-:W-:Y:S05]  /*7ee0*/  BRA `(.L_x_25) ;  /* 0xffffff9c00207947 */ /* 0x000fea000383ffff */
.L_x_167:
[----:B------:R-:W-:Y:S01]  /*7ef0*/  BSSY B1, `(.L_x_185) ;  /* 0x0000006000017945 */ /* 0x000fe20003800000 */
[----:B------:R-:W-:-:S07]  /*7f00*/  IMAD.MOV.U32 R15, RZ, RZ, -0x1 ;  /* 0xffffffffff0f7424 */ /* 0x000fce00078e00ff */
[----:B------:R-:W-:Y:S05]  /*7f10*/  WARPSYNC.COLLECTIVE R15, `(.L_x_186) ;  /* 0x000000000f0c7348 */ /* 0x000fea0003c00000 */
[----:B------:R-:W-:Y:S02]  /*7f20*/  ELECT P6, UR62, PT ;  /* 0x00000000003e782f */ /* 0x000fe400038c0000 */
[----:B------:R-:W-:Y:S01]  /*7f30*/  MOV R14, UR62 ;  /* 0x0000003e000e7c02 */ /* 0x000fe20008000f00 */
[----:B------:R-:W-:Y:S10]  /*7f40*/  ENDCOLLECTIVE ;  /* 0x000000000000791b */ /* 0x000ff40003800000 */
.L_x_186:
[----:B------:R-:W-:Y:S05]  /*7f50*/  BSYNC B1 ;  /* 0x0000000000017941 */ /* 0x000fea0003800000 */
.L_x_185:
[----:B------:R-:W-:Y:S05]  /*7f60*/  BRA `(.L_x_187) ;  /* 0xfffffff000547947 */ /* 0x000fea000383ffff */
.L_x_170:
[----:B0-----:R0:W1:Y:S02]  /*7f70*/  SYNCS.PHASECHK.TRANS64.TRYWAIT P0, [R21+URZ+0x18], R12 ;  /* 0x0000180c150075a7 */ /* 0x001064000800017f */
[----:B-1----:R-:W-:Y:S05]  /*7f80*/  @!P0 NANOSLEEP.SYNCS 0x989680 ;  /* 0x009896800000895d */ /* 0x002fea0003900000 */
[----:B------:R-:W1:Y:S02]  /*7f90*/  @!P0 SYNCS.PHASECHK.TRANS64 P0, [R21+URZ+0x18], R12 ;  /* 0x0000180c150085a7 */ /* 0x000e64000800007f */
[----:B-1----:R-:W-:Y:S05]  /*7fa0*/  @!P0 BRA `(.L_x_170) ;  /* 0xfffffffc00f08947 */ /* 0x002fea000383ffff */
[----:B------:R-:W-:Y:S05]  /*7fb0*/  BRA `(.L_x_188) ;  /* 0xfffffff000907947 */ /* 0x000fea000383ffff */
.L_x_178:
[----:B------:R-:W-:Y:S01]  /*7fc0*/  BSSY B0, `(.L_x_189) ;  /* 0x0000006000007945 */ /* 0x000fe20003800000 */
[----:B------:R-:W-:-:S07]  /*7fd0*/  IMAD.MOV.U32 R15, RZ, RZ, -0x1 ;  /* 0xffffffffff0f7424 */ /* 0x000fce00078e00ff */
[----:B------:R-:W-:Y:S05]  /*7fe0*/  WARPSYNC.COLLECTIVE R15, `(.L_x_190) ;  /* 0x000000000f0c7348 */ /* 0x000fea0003c00000 */
[----:B------:R-:W-:Y:S02]  /*7ff0*/  ELECT P6, UR62, PT ;  /* 0x00000000003e782f */ /* 0x000fe400038c0000 */
[----:B------:R-:W-:Y:S01]  /*8000*/  MOV R14, UR62 ;  /* 0x0000003e000e7c02 */ /* 0x000fe20008000f00 */
[----:B------:R-:W-:Y:S10]  /*8010*/  ENDCOLLECTIVE ;  /* 0x000000000000791b */ /* 0x000ff40003800000 */
.L_x_190:
[----:B------:R-:W-:Y:S05]  /*8020*/  BSYNC B0 ;  /* 0x0000000000007941 */ /* 0x000fea0003800000 */
.L_x_189:
[----:B------:R-:W-:Y:S05]  /*8030*/  BRA `(.L_x_191) ;  /* 0xfffffff800f47947 */ /* 0x000fea000383ffff */
.L_x_182:
[----:B0-----:R0:W1:Y:S02]  /*8040*/  SYNCS.PHASECHK.TRANS64.TRYWAIT P0, [R7+URZ], R4 ;  /* 0x00000004070075a7 */ /* 0x001064000800017f */
[----:B-1----:R-:W-:Y:S05]  /*8050*/  @!P0 NANOSLEEP.SYNCS 0x989680 ;  /* 0x009896800000895d */ /* 0x002fea0003900000 */
[----:B------:R-:W1:Y:S02]  /*8060*/  @!P0 SYNCS.PHASECHK.TRANS64 P0, [R7+URZ], R4 ;  /* 0x00000004070085a7 */ /* 0x000e64000800007f */
[----:B-1----:R-:W-:Y:S05]  /*8070*/  @!P0 BRA `(.L_x_182) ;  /* 0xfffffffc00f08947 */ /* 0x002fea000383ffff */
[----:B------:R-:W-:Y:S05]  /*8080*/  BRA `(.L_x_192) ;  /* 0xfffffffc00347947 */ /* 0x000fea000383ffff */
.L_x_183:
[----:B0-----:R0:W1:Y:S02]  /*8090*/  SYNCS.PHASECHK.TRANS64.TRYWAIT P0, [R6+URZ], R5 ;  /* 0x00000005060075a7 */ /* 0x001064000800017f */
[----:B-1----:R-:W-:Y:S05]  /*80a0*/  @!P0 NANOSLEEP.SYNCS 0x989680 ;  /* 0x009896800000895d */ /* 0x002fea0003900000 */
[----:B------:R-:W1:Y:S02]  /*80b0*/  @!P0 SYNCS.PHASECHK.TRANS64 P0, [R6+URZ], R5 ;  /* 0x00000005060085a7 */ /* 0x000e64000800007f */
[----:B-1----:R-:W-:Y:S05]  /*80c0*/  @!P0 BRA `(.L_x_183) ;  /* 0xfffffffc00f08947 */ /* 0x002fea000383ffff */
[----:B------:R-:W-:Y:S05]  /*80d0*/  BRA `(.L_x_193) ;  /* 0xfffffffc003c7947 */ /* 0x000fea000383ffff */
.L_x_194:
[----:B------:R-:W-:-:S00]  /*80e0*/  BRA `(.L_x_194) ;  /* 0xfffffffc00fc7947 */ /* 0x000fc0000383ffff */
[----:B------:R-:W-:-:S00]  /*80f0*/  NOP ;  /* 0x0000000000007918 */ /* 0x000fc00000000000 */
        /* <DEDUP_REMOVED lines=8> */
.L_x_195:


//--------------------- .nv.global.init           --------------------------
	.section	.nv.global.init,"aw",@progbits
.nv.global.init:
	.type		$str$22,@object
	.size		$str$22,($str$23 - $str$22)
$str$22:
        /*0000*/ 	.byte	0x6b, 0x5f, 0x74, 0x69, 0x6c, 0x65, 0x5f, 0x63, 0x6f, 0x75, 0x6e, 0x74, 0x20, 0x3e, 0x3d, 0x20
        /*0010*/ 	.byte	0x31, 0x00
	.type		$str$23,@object
	.size		$str$23,(__unnamed_1 - $str$23)
$str$23:
        /*0012*/ 	.byte	0x2f, 0x74, 0x6d, 0x70, 0x2f, 0x63, 0x75, 0x74, 0x6c, 0x61, 0x73, 0x73, 0x5f, 0x73, 0x77, 0x65
        /*0022*/ 	.byte	0x65, 0x70, 0x5f, 0x73, 0x72, 0x63, 0x2f, 0x69, 0x6e, 0x63, 0x6c, 0x75, 0x64, 0x65, 0x2f, 0x63
        /*0032*/ 	.byte	0x75, 0x74, 0x6c, 0x61, 0x73, 0x73, 0x2f, 0x67, 0x65, 0x6d, 0x6d, 0x2f, 0x63, 0x6f, 0x6c, 0x6c
        /*0042*/ 	.byte	0x65, 0x63, 0x74, 0x69, 0x76, 0x65, 0x2f, 0x73, 0x6d, 0x39, 0x30, 0x5f, 0x6d, 0x6d, 0x61, 0x5f
        /*0052*/ 	.byte	0x74, 0x6d, 0x61, 0x5f, 0x67, 0x6d, 0x6d, 0x61, 0x5f, 0x73, 0x73, 0x5f, 0x77, 0x61, 0x72, 0x70
        /*0062*/ 	.byte	0x73, 0x70, 0x65, 0x63, 0x69, 0x61, 0x6c, 0x69, 0x7a, 0x65, 0x64, 0x2e, 0x68, 0x70, 0x70, 0x00
	.type		__unnamed_1,@object
	.size		__unnamed_1,(.L_0 - __unnamed_1)
__unnamed_1:
        /*0072*/ 	.byte	0x76, 0x6f, 0x69, 0x64, 0x20, 0x63, 0x75, 0x74, 0x6c, 0x61, 0x73, 0x73, 0x3a, 0x3a, 0x67, 0x65
        /* <DEDUP_REMOVED lines=180> */
        /*0bc2*/ 	.byte	0x75, 0x74, 0x65, 0x3a, 0x3a, 0x69, 0x64, 0x65, 0x6e, 0x74, 0x69, 0x74, 0x79, 0x5d, 0x00
.L_0:


//--------------------- .nv.shared._ZN7cutlass13device_kernelINS_4gemm6kernel13GemmUniversalIN4cute5tupleIJiiiiEEENS1_10collective13CollectiveMmaINS1_34MainloopSm90TmaGmmaWarpSpecializedILi3ENS5_IJNS4_1CILi4EEENSA_ILi2EEENSA_ILi1EEEEEENS1_35KernelTmaWarpSpecializedCooperativeEEENS5_IJNSA_ILi128EEESH_NSA_ILi64EEEEEENS_6half_tENS5_IJlSD_lEEESK_SL_NS4_8TiledMMAINS4_8MMA_AtomIJNS4_4SM904GMMA26MMA_64x128x16_F32F16F16_SSILNSP_5MajorE0ELSR_0ELNSP_7ScaleInE1ELSS_1EEEEEENS4_6LayoutINS5_IJSC_SD_SD_EEENS5_IJSD_NSA_ILi0EEESX_EEEEENS5_IJNS4_10UnderscoreES10_S10_EEEEENS4_23SM90_TMA_LOAD_MULTICASTENS4_14ComposedLayoutINS4_7SwizzleILi3ELi4ELi3EEENS4_18smem_ptr_flag_bitsILi16EEENSV_INS5_IJNSA_ILi8EEESI_EEENS5_IJSI_SD_EEEEEEEvNS4_8identityES13_S1D_vS1E_EENS_8epilogue10collective6detail29Sm90TmaWarpSpecializedAdapterINS1H_15DefaultEpilogueISK_SL_SL_NS1G_6thread17LinearCombinationISK_Li1EffLNS1L_9ScaleType4KindE0ELNS_15FloatRoundStyleE2ESK_EENS1_15EpilogueDefaultEEEEEvvEEEEvNT_6ParamsE --------------------------
	.section	.nv.shared._ZN7cutlass13device_kernelINS_4gemm6kernel13GemmUniversalIN4cute5tupleIJiiiiEEENS1_10collective13CollectiveMmaINS1_34MainloopSm90TmaGmmaWarpSpecializedILi3ENS5_IJNS4_1CILi4EEENSA_ILi2EEENSA_ILi1EEEEEENS1_35KernelTmaWarpSpecializedCooperativeEEENS5_IJNSA_ILi128EEESH_NSA_ILi64EEEEEENS_6half_tENS5_IJlSD_lEEESK_SL_NS4_8TiledMMAINS4_8MMA_AtomIJNS4_4SM904GMMA26MMA_64x128x16_F32F16F16_SSILNSP_5MajorE0ELSR_0ELNSP_7ScaleInE1ELSS_1EEEEEENS4_6LayoutINS5_IJSC_SD_SD_EEENS5_IJSD_NSA_ILi0EEESX_EEEEENS5_IJNS4_10UnderscoreES10_S10_EEEEENS4_23SM90_TMA_LOAD_MULTICASTENS4_14ComposedLayoutINS4_7SwizzleILi3ELi4ELi3EEENS4_18smem_ptr_flag_bitsILi16EEENSV_INS5_IJNSA_ILi8EEESI_EEENS5_IJSI_SD_EEEEEEEvNS4_8identityES13_S1D_vS1E_EENS_8epilogue10collective6detail29Sm90TmaWarpSpecializedAdapterINS1H_15DefaultEpilogueISK_SL_SL_NS1G_6thread17LinearCombinationISK_Li1EffLNS1L_9ScaleType4KindE0ELNS_15FloatRoundStyleE2ESK_EENS1_15EpilogueDefaultEEEEEvvEEEEvNT_6ParamsE,"aw",@nobits
	.sectionflags	@""
	.align	16
	.zero		1024


//--------------------- .nv.shared.reserved.0     --------------------------
	.section	.nv.shared.reserved.0,"aw",@nobits
	.weak		__nv_reservedSMEM_offset_0_alias
	.size		__nv_reservedSMEM_offset_0_alias, 0, 0
	.other		__nv_reservedSMEM_offset_0_alias,@"STO_CUDA_RESERVED_SHARED STV_DEFAULT"
__nv_reservedSMEM_offset_0_alias:
	.zero		0


//--------------------- .nv.global                --------------------------
	.section	.nv.global,"aw",@nobits
.nv.global:
	.type		_ZN40_INTERNAL_f0c1180c_4_k_cu_5f499f27_268824cute1_E,@object
	.size		_ZN40_INTERNAL_f0c1180c_4_k_cu_5f499f27_268824cute1_E,(_ZN40_INTERNAL_f0c1180c_4_k_cu_5f499f27_268824cuda3std3__45__cpo6cbeginE - _ZN40_INTERNAL_f0c1180c_4_k_cu_5f499f27_268824cute1_E)
_ZN40_INTERNAL_f0c1180c_4_k_cu_5f499f27_268824cute1_E:
	.zero		1
	.type		_ZN40_INTERNAL_f0c1180c_4_k_cu_5f499f27_268824cuda3std3__45__cpo6cbeginE,@object
	.size		_ZN40_INTERNAL_f0c1180c_4_k_cu_5f499f27_268824cuda3std3__45__cpo6cbeginE,(_ZN40_INTERNAL_f0c1180c_4_k_cu_5f499f27_268824cuda3std3__48in_placeE - _ZN40_INTERNAL_f0c1180c_4_k_cu_5f499f27_268824cuda3std3__45__cpo6cbeginE)
_ZN40_INTERNAL_f0c1180c_4_k_cu_5f499f27_268824cuda3std3__45__cpo6cbeginE:
	.zero		1
	.type		_ZN40_INTERNAL_f0c1180c_4_k_cu_5f499f27_268824cuda3std3__48in_placeE,@object
	.size		_ZN40_INTERNAL_f0c1180c_4_k_cu_5f499f27_268824cuda3std3__48in_placeE,(_ZN40_INTERNAL_f0c1180c_4_k_cu_5f499f27_268824cuda3std6ranges3__45__cpo9iter_moveE - _ZN40_INTERNAL_f0c1180c_4_k_cu_5f499f27_268824cuda3std3__48in_placeE)
_ZN40_INTERNAL_f0c1180c_4_k_cu_5f499f27_268824cuda3std3__48in_placeE:
	.zero		1
	.type		_ZN40_INTERNAL_f0c1180c_4_k_cu_5f499f27_268824cuda3std6ranges3__45__cpo9iter_moveE,@object
	.size		_ZN40_INTERNAL_f0c1180c_4_k_cu_5f499f27_268824cuda3std6ranges3__45__cpo9iter_moveE,(_ZN40_INTERNAL_f0c1180c_4_k_cu_5f499f27_268824cuda3std3__45__cpo5beginE - _ZN40_INTERNAL_f0c1180c_4_k_cu_5f499f27_268824cuda3std6ranges3__45__cpo9iter_moveE)
_ZN40_INTERNAL_f0c1180c_4_k_cu_5f499f27_268824cuda3std6ranges3__45__cpo9iter_moveE:
	.zero		1
	.type		_ZN40_INTERNAL_f0c1180c_4_k_cu_5f499f27_268824cuda3std3__45__cpo5beginE,@object
	.size		_ZN40_INTERNAL_f0c1180c_4_k_cu_5f499f27_268824cuda3std3__45__cpo5beginE,(_ZN40_INTERNAL_f0c1180c_4_k_cu_5f499f27_268824cuda3std3__442_GLOBAL__N__f0c1180c_4_k_cu_5f499f27_268826ignoreE - _ZN40_INTERNAL_f0c1180c_4_k_cu_5f499f27_268824cuda3std3__45__cpo5beginE)
_ZN40_INTERNAL_f0c1180c_4_k_cu_5f499f27_268824cuda3std3__45__cpo5beginE:
	.zero		1
	.type		_ZN40_INTERNAL_f0c1180c_4_k_cu_5f499f27_268824cuda3std3__442_GLOBAL__N__f0c1180c_4_k_cu_5f499f27_268826ignoreE,@object
	.size		_ZN40_INTERNAL_f0c1180c_4_k_cu_5f499f27_268824cuda3std3__442_GLOBAL__N__f0c1180c_4_k_cu_5f499f27_268826ignoreE,(_ZN40_INTERNAL_f0c1180c_4_k_cu_5f499f27_268824cute7productE - _ZN40_INTERNAL_f0c1180c_4_k_cu_5f499f27_268824cuda3std3__442_GLOBAL__N__f0c1180c_4_k_cu_5f499f27_268826ignoreE)
_ZN40_INTERNAL_f0c1180c_4_k_cu_5f499f27_268824cuda3std3__442_GLOBAL__N__f0c1180c_4_k_cu_5f499f27_268826ignoreE:
	.zero		1
	.type		_ZN40_INTERNAL_f0c1180c_4_k_cu_5f499f27_268824cute7productE,@object
	.size		_ZN40_INTERNAL_f0c1180c_4_k_cu_5f499f27_268824cute7productE,(_ZN40_INTERNAL_f0c1180c_4_k_cu_5f499f27_268824cuda3std3__45__cpo3endE - _ZN40_INTERNAL_f0c1180c_4_k_cu_5f499f27_268824cute7productE)
_ZN40_INTERNAL_f0c1180c_4_k_cu_5f499f27_268824cute7productE:
	.zero		1
	.type		_ZN40_INTERNAL_f0c1180c_4_k_cu_5f499f27_268824cuda3std3__45__cpo3endE,@object
	.size		_ZN40_INTERNAL_f0c1180c_4_k_cu_5f499f27_268824cuda3std3__45__cpo3endE,(_ZN40_INTERNAL_f0c1180c_4_k_cu_5f499f27_268824cuda3std3__419piecewise_constructE - _ZN40_INTERNAL_f0c1180c_4_k_cu_5f499f27_268824cuda3std3__45__cpo3endE)
_ZN40_INTERNAL_f0c1180c_4_k_cu_5f499f27_268824cuda3std3__45__cpo3endE:
	.zero		1
	.type		_ZN40_INTERNAL_f0c1180c_4_k_cu_5f499f27_268824cuda3std3__419piecewise_constructE,@object
	.size		_ZN40_INTERNAL_f0c1180c_4_k_cu_5f499f27_268824cuda3std3__419piecewise_constructE,(_ZN40_INTERNAL_f0c1180c_4_k_cu_5f499f27_268824cuda3std3__45__cpo4cendE - _ZN40_INTERNAL_f0c1180c_4_k_cu_5f499f27_268824cuda3std3__419piecewise_constructE)
_ZN40_INTERNAL_f0c1180c_4_k_cu_5f499f27_268824cuda3std3__419piecewise_constructE:
	.zero		1
	.type		_ZN40_INTERNAL_f0c1180c_4_k_cu_5f499f27_268824cuda3std3__45__cpo4cendE,@object
	.size		_ZN40_INTERNAL_f0c1180c_4_k_cu_5f499f27_268824cuda3std3__45__cpo4cendE,(_ZN40_INTERNAL_f0c1180c_4_k_cu_5f499f27_268824cuda3std6ranges3__45__cpo4swapE - _ZN40_INTERNAL_f0c1180c_4_k_cu_5f499f27_268824cuda3std3__45__cpo4cendE)
_ZN40_INTERNAL_f0c1180c_4_k_cu_5f499f27_268824cuda3std3__45__cpo4cendE:
	.zero		1
	.type		_ZN40_INTERNAL_f0c1180c_4_k_cu_5f499f27_268824cuda3std6ranges3__45__cpo4swapE,@object
	.size		_ZN40_INTERNAL_f0c1180c_4_k_cu_5f499f27_268824cuda3std6ranges3__45__cpo4swapE,(.L_8 - _ZN40_INTERNAL_f0c1180c_4_k_cu_5f499f27_268824cuda3std6ranges3__45__cpo4swapE)
_ZN40_INTERNAL_f0c1180c_4_k_cu_5f499f27_268824cuda3std6ranges3__45__cpo4swapE:
	.zero		1
.L_8:


//--------------------- .nv.constant0._ZN7cutlass13device_kernelINS_4gemm6kernel13GemmUniversalIN4cute5tupleIJiiiiEEENS1_10collective13CollectiveMmaINS1_34MainloopSm90TmaGmmaWarpSpecializedILi3ENS5_IJNS4_1CILi4EEENSA_ILi2EEENSA_ILi1EEEEEENS1_35KernelTmaWarpSpecializedCooperativeEEENS5_IJNSA_ILi128EEESH_NSA_ILi64EEEEEENS_6half_tENS5_IJlSD_lEEESK_SL_NS4_8TiledMMAINS4_8MMA_AtomIJNS4_4SM904GMMA26MMA_64x128x16_F32F16F16_SSILNSP_5MajorE0ELSR_0ELNSP_7ScaleInE1ELSS_1EEEEEENS4_6LayoutINS5_IJSC_SD_SD_EEENS5_IJSD_NSA_ILi0EEESX_EEEEENS5_IJNS4_10UnderscoreES10_S10_EEEEENS4_23SM90_TMA_LOAD_MULTICASTENS4_14ComposedLayoutINS4_7SwizzleILi3ELi4ELi3EEENS4_18smem_ptr_flag_bitsILi16EEENSV_INS5_IJNSA_ILi8EEESI_EEENS5_IJSI_SD_EEEEEEEvNS4_8identityES13_S1D_vS1E_EENS_8epilogue10collective6detail29Sm90TmaWarpSpecializedAdapterINS1H_15DefaultEpilogueISK_SL_SL_NS1G_6thread17LinearCombinationISK_Li1EffLNS1L_9ScaleType4KindE0ELNS_15FloatRoundStyleE2ESK_EENS1_15EpilogueDefaultEEEEEvvEEEEvNT_6ParamsE --------------------------
	.section	.nv.constant0._ZN7cutlass13device_kernelINS_4gemm6kernel13GemmUniversalIN4cute5tupleIJiiiiEEENS1_10collective13CollectiveMmaINS1_34MainloopSm90TmaGmmaWarpSpecializedILi3ENS5_IJNS4_1CILi4EEENSA_ILi2EEENSA_ILi1EEEEEENS1_35KernelTmaWarpSpecializedCooperativeEEENS5_IJNSA_ILi128EEESH_NSA_ILi64EEEEEENS_6half_tENS5_IJlSD_lEEESK_SL_NS4_8TiledMMAINS4_8MMA_AtomIJNS4_4SM904GMMA26MMA_64x128x16_F32F16F16_SSILNSP_5MajorE0ELSR_0ELNSP_7ScaleInE1ELSS_1EEEEEENS4_6LayoutINS5_IJSC_SD_SD_EEENS5_IJSD_NSA_ILi0EEESX_EEEEENS5_IJNS4_10UnderscoreES10_S10_EEEEENS4_23SM90_TMA_LOAD_MULTICASTENS4_14ComposedLayoutINS4_7SwizzleILi3ELi4ELi3EEENS4_18smem_ptr_flag_bitsILi16EEENSV_INS5_IJNSA_ILi8EEESI_EEENS5_IJSI_SD_EEEEEEEvNS4_8identityES13_S1D_vS1E_EENS_8epilogue10collective6detail29Sm90TmaWarpSpecializedAdapterINS1H_15DefaultEpilogueISK_SL_SL_NS1G_6thread17LinearCombinationISK_Li1EffLNS1L_9ScaleType4KindE0ELNS_15FloatRoundStyleE2ESK_EENS1_15EpilogueDefaultEEEEEvvEEEEvNT_6ParamsE,"a",@progbits
	.sectionflags	@""
	.align	4
.nv.constant0._ZN7cutlass13device_kernelINS_4gemm6kernel13GemmUniversalIN4cute5tupleIJiiiiEEENS1_10collective13CollectiveMmaINS1_34MainloopSm90TmaGmmaWarpSpecializedILi3ENS5_IJNS4_1CILi4EEENSA_ILi2EEENSA_ILi1EEEEEENS1_35KernelTmaWarpSpecializedCooperativeEEENS5_IJNSA_ILi128EEESH_NSA_ILi64EEEEEENS_6half_tENS5_IJlSD_lEEESK_SL_NS4_8TiledMMAINS4_8MMA_AtomIJNS4_4SM904GMMA26MMA_64x128x16_F32F16F16_SSILNSP_5MajorE0ELSR_0ELNSP_7ScaleInE1ELSS_1EEEEEENS4_6LayoutINS5_IJSC_SD_SD_EEENS5_IJSD_NSA_ILi0EEESX_EEEEENS5_IJNS4_10UnderscoreES10_S10_EEEEENS4_23SM90_TMA_LOAD_MULTICASTENS4_14ComposedLayoutINS4_7SwizzleILi3ELi4ELi3EEENS4_18smem_ptr_flag_bitsILi16EEENSV_INS5_IJNSA_ILi8EEESI_EEENS5_IJSI_SD_EEEEEEEvNS4_8identityES13_S1D_vS1E_EENS_8epilogue10collective6detail29Sm90TmaWarpSpecializedAdapterINS1H_15DefaultEpilogueISK_SL_SL_NS1G_6thread17LinearCombinationISK_Li1EffLNS1L_9ScaleType4KindE0ELNS_15FloatRoundStyleE2ESK_EENS1_15EpilogueDefaultEEEEEvvEEEEvNT_6ParamsE:
	.zero		1664


//--------------------- SYMBOLS --------------------------

	.type		.nv.reservedSmem.offset0,@object
	.size		.nv.reservedSmem.offset0,0x4
	.type		__assertfail,@function
